	.target	sm_100a

	.elftype	@"ET_EXEC"


//--------------------- .note.nv.tkinfo           --------------------------
	.section	.note.nv.tkinfo,"",@"SHT_NOTE"
	.sectionflags	@"SHF_NOTE_NV_TKINFO"
	.tkinfo
        /*0018*/ 	.word	0x00000002
        /*0030*/ 	.string	""
        /*0030*/ 	.string	"ptxas"
        /*0030*/ 	.string	"Cuda compilation tools, release 13.0, V13.0.88"
        /*0030*/ 	.string	"Build cuda_13.0.r13.0/compiler.36424714_0"
        /*0030*/ 	.string	"-arch sm_100a -m 64 "



//--------------------- .note.nv.cuinfo           --------------------------
	.section	.note.nv.cuinfo,"",@"SHT_NOTE"
	.sectionflags	@"SHF_NOTE_NV_CUINFO"
        /*0018*/ 	.short	0x0002
        /*001a*/ 	.short	0x0064
        /*001c*/ 	.short	0x0082
	.zero		2


//--------------------- .nv.info                  --------------------------
	.section	.nv.info,"",@"SHT_CUDA_INFO"
	.align	4


	//----- nvinfo : EIATTR_REGCOUNT
	.align		4
        /*0000*/ 	.byte	0x04, 0x2f
        /*0002*/ 	.short	(.L_20 - .L_19)
	.align		4
.L_19:
        /*0004*/ 	.word	index@(_ZN7cutlass13device_kernelINS_4gemm6kernel13GemmUniversalIN4cute5tupleIJiiiiEEENS1_10collective13CollectiveMmaINS1_35MainloopSm100TmaUmmaWarpSpecializedILi10ELi2ELi4ENS5_IJNS4_1CILi4EEENSA_ILi1EEESC_EEEEENS5_IJNSA_ILi64EEENSA_ILi256EEESF_EEEaNS5_IJlSC_lEEEaSI_NS4_8TiledMMAINS4_8MMA_AtomIJNS4_15SM100_MMA_S8_SSIaaiLi64ELi256ELNS4_4UMMA5MajorE0ELSN_0ELNSM_8SaturateE0EEEEEENS4_6LayoutINS5_IJSC_SC_SC_EEENS5_IJNSA_ILi0EEEST_ST_EEEEENS5_IJNS4_10UnderscoreESW_SW_EEEEENS4_13SM90_TMA_LOADENS4_14ComposedLayoutINS4_7SwizzleILi2ELi4ELi3EEENS4_18smem_ptr_flag_bitsILi8EEENSR_INS5_IJNSA_ILi8EEESF_EEENS5_IJSF_SC_EEEEEEEvNS4_8identityENS4_23SM90_TMA_LOAD_MULTICASTES19_vS1A_EENS_8epilogue10collective18CollectiveEpilogueINS1D_23Sm100TmaWarpSpecializedILi4ELi2ELi32ELb0ELb0EEEJSH_NS5_IJNSR_ISF_SC_EES1I_EEEaSI_aSI_NS1D_6fusion15FusionCallbacksIS1H_NS1K_17LinearCombinationIaiaiLNS_15FloatRoundStyleE2EEESH_S1J_JEEENS4_5SM1004TMEM4LOAD26SM100_TMEM_LOAD_16dp32b32xESZ_S19_NS4_39AutoVectorizingCopyWithAssumedAlignmentILi128EEENS4_14SM90_TMA_STOREES19_S1V_S1V_EEEvvEEEEvNT_6ParamsE)
        /*0008*/ 	.word	0x0000005c


	//----- nvinfo : EIATTR_FRAME_SIZE
	.align		4
.L_20:
        /*000c*/ 	.byte	0x04, 0x11
        /*000e*/ 	.short	(.L_22 - .L_21)
	.align		4
.L_21:
        /*0010*/ 	.word	index@($__internal_2_$__cuda_sm10x_tcgen05_guardrail_trap_unallocated_columns_being_dealloced)
        /*0014*/ 	.word	0x00000000


	//----- nvinfo : EIATTR_FRAME_SIZE
	.align		4
.L_22:
        /*0018*/ 	.byte	0x04, 0x11
        /*001a*/ 	.short	(.L_24 - .L_23)
	.align		4
.L_23:
        /*001c*/ 	.word	index@($__internal_1_$__cuda_sm10x_tcgen05_guardrail_trap_phase_invalid_during_alloc)
        /*0020*/ 	.word	0x00000000


	//----- nvinfo : EIATTR_FRAME_SIZE
	.align		4
.L_24:
        /*0024*/ 	.byte	0x04, 0x11
        /*0026*/ 	.short	(.L_26 - .L_25)
	.align		4
.L_25:
        /*0028*/ 	.word	index@($__internal_0_$__cuda_sm10x_tcgen05_guardrail_trap_col_being_dealloced_not_returned_by_alloc)
        /*002c*/ 	.word	0x00000000


	//----- nvinfo : EIATTR_FRAME_SIZE
	.align		4
.L_26:
        /*0030*/ 	.byte	0x04, 0x11
        /*0032*/ 	.short	(.L_28 - .L_27)
	.align		4
.L_27:
        /*0034*/ 	.word	index@(_ZN7cutlass13device_kernelINS_4gemm6kernel13GemmUniversalIN4cute5tupleIJiiiiEEENS1_10collective13CollectiveMmaINS1_35MainloopSm100TmaUmmaWarpSpecializedILi10ELi2ELi4ENS5_IJNS4_1CILi4EEENSA_ILi1EEESC_EEEEENS5_IJNSA_ILi64EEENSA_ILi256EEESF_EEEaNS5_IJlSC_lEEEaSI_NS4_8TiledMMAINS4_8MMA_AtomIJNS4_15SM100_MMA_S8_SSIaaiLi64ELi256ELNS4_4UMMA5MajorE0ELSN_0ELNSM_8SaturateE0EEEEEENS4_6LayoutINS5_IJSC_SC_SC_EEENS5_IJNSA_ILi0EEEST_ST_EEEEENS5_IJNS4_10UnderscoreESW_SW_EEEEENS4_13SM90_TMA_LOADENS4_14ComposedLayoutINS4_7SwizzleILi2ELi4ELi3EEENS4_18smem_ptr_flag_bitsILi8EEENSR_INS5_IJNSA_ILi8EEESF_EEENS5_IJSF_SC_EEEEEEEvNS4_8identityENS4_23SM90_TMA_LOAD_MULTICASTES19_vS1A_EENS_8epilogue10collective18CollectiveEpilogueINS1D_23Sm100TmaWarpSpecializedILi4ELi2ELi32ELb0ELb0EEEJSH_NS5_IJNSR_ISF_SC_EES1I_EEEaSI_aSI_NS1D_6fusion15FusionCallbacksIS1H_NS1K_17LinearCombinationIaiaiLNS_15FloatRoundStyleE2EEESH_S1J_JEEENS4_5SM1004TMEM4LOAD26SM100_TMEM_LOAD_16dp32b32xESZ_S19_NS4_39AutoVectorizingCopyWithAssumedAlignmentILi128EEENS4_14SM90_TMA_STOREES19_S1V_S1V_EEEvvEEEEvNT_6ParamsE)
        /*0038*/ 	.word	0x00000000


	//----- nvinfo : EIATTR_MIN_STACK_SIZE
	.align		4
.L_28:
        /*003c*/ 	.byte	0x04, 0x12
        /*003e*/ 	.short	(.L_30 - .L_29)
	.align		4
.L_29:
        /*0040*/ 	.word	index@(_ZN7cutlass13device_kernelINS_4gemm6kernel13GemmUniversalIN4cute5tupleIJiiiiEEENS1_10collective13CollectiveMmaINS1_35MainloopSm100TmaUmmaWarpSpecializedILi10ELi2ELi4ENS5_IJNS4_1CILi4EEENSA_ILi1EEESC_EEEEENS5_IJNSA_ILi64EEENSA_ILi256EEESF_EEEaNS5_IJlSC_lEEEaSI_NS4_8TiledMMAINS4_8MMA_AtomIJNS4_15SM100_MMA_S8_SSIaaiLi64ELi256ELNS4_4UMMA5MajorE0ELSN_0ELNSM_8SaturateE0EEEEEENS4_6LayoutINS5_IJSC_SC_SC_EEENS5_IJNSA_ILi0EEEST_ST_EEEEENS5_IJNS4_10UnderscoreESW_SW_EEEEENS4_13SM90_TMA_LOADENS4_14ComposedLayoutINS4_7SwizzleILi2ELi4ELi3EEENS4_18smem_ptr_flag_bitsILi8EEENSR_INS5_IJNSA_ILi8EEESF_EEENS5_IJSF_SC_EEEEEEEvNS4_8identityENS4_23SM90_TMA_LOAD_MULTICASTES19_vS1A_EENS_8epilogue10collective18CollectiveEpilogueINS1D_23Sm100TmaWarpSpecializedILi4ELi2ELi32ELb0ELb0EEEJSH_NS5_IJNSR_ISF_SC_EES1I_EEEaSI_aSI_NS1D_6fusion15FusionCallbacksIS1H_NS1K_17LinearCombinationIaiaiLNS_15FloatRoundStyleE2EEESH_S1J_JEEENS4_5SM1004TMEM4LOAD26SM100_TMEM_LOAD_16dp32b32xESZ_S19_NS4_39AutoVectorizingCopyWithAssumedAlignmentILi128EEENS4_14SM90_TMA_STOREES19_S1V_S1V_EEEvvEEEEvNT_6ParamsE)
        /*0044*/ 	.word	0x00000000
.L_30:


//--------------------- .nv.compat                --------------------------
	.section	.nv.compat,"",@"SHT_CUDA_COMPAT_INFO"
	.align	4
        /*0000*/ 	.byte	0x02, 0x09, 0x01, 0x00, 0x02, 0x02, 0x03, 0x00, 0x02, 0x05, 0x06, 0x00, 0x03, 0x07, 0x01, 0x01
        /*0010*/ 	.byte	0x02, 0x03, 0x01, 0x00, 0x02, 0x06, 0x01, 0x00, 0x04, 0x0b, 0x08, 0x00, 0x01, 0x00, 0x00, 0x00
        /*0020*/ 	.byte	0x00, 0x00, 0x00, 0x00


//--------------------- .nv.info._ZN7cutlass13device_kernelINS_4gemm6kernel13GemmUniversalIN4cute5tupleIJiiiiEEENS1_10collective13CollectiveMmaINS1_35MainloopSm100TmaUmmaWarpSpecializedILi10ELi2ELi4ENS5_IJNS4_1CILi4EEENSA_ILi1EEESC_EEEEENS5_IJNSA_ILi64EEENSA_ILi256EEESF_EEEaNS5_IJlSC_lEEEaSI_NS4_8TiledMMAINS4_8MMA_AtomIJNS4_15SM100_MMA_S8_SSIaaiLi64ELi256ELNS4_4UMMA5MajorE0ELSN_0ELNSM_8SaturateE0EEEEEENS4_6LayoutINS5_IJSC_SC_SC_EEENS5_IJNSA_ILi0EEEST_ST_EEEEENS5_IJNS4_10UnderscoreESW_SW_EEEEENS4_13SM90_TMA_LOADENS4_14ComposedLayoutINS4_7SwizzleILi2ELi4ELi3EEENS4_18smem_ptr_flag_bitsILi8EEENSR_INS5_IJNSA_ILi8EEESF_EEENS5_IJSF_SC_EEEEEEEvNS4_8identityENS4_23SM90_TMA_LOAD_MULTICASTES19_vS1A_EENS_8epilogue10collective18CollectiveEpilogueINS1D_23Sm100TmaWarpSpecializedILi4ELi2ELi32ELb0ELb0EEEJSH_NS5_IJNSR_ISF_SC_EES1I_EEEaSI_aSI_NS1D_6fusion15FusionCallbacksIS1H_NS1K_17LinearCombinationIaiaiLNS_15FloatRoundStyleE2EEESH_S1J_JEEENS4_5SM1004TMEM4LOAD26SM100_TMEM_LOAD_16dp32b32xESZ_S19_NS4_39AutoVectorizingCopyWithAssumedAlignmentILi128EEENS4_14SM90_TMA_STOREES19_S1V_S1V_EEEvvEEEEvNT_6ParamsE --------------------------
	.section	.nv.info._ZN7cutlass13device_kernelINS_4gemm6kernel13GemmUniversalIN4cute5tupleIJiiiiEEENS1_10collective13CollectiveMmaINS1_35MainloopSm100TmaUmmaWarpSpecializedILi10ELi2ELi4ENS5_IJNS4_1CILi4EEENSA_ILi1EEESC_EEEEENS5_IJNSA_ILi64EEENSA_ILi256EEESF_EEEaNS5_IJlSC_lEEEaSI_NS4_8TiledMMAINS4_8MMA_AtomIJNS4_15SM100_MMA_S8_SSIaaiLi64ELi256ELNS4_4UMMA5MajorE0ELSN_0ELNSM_8SaturateE0EEEEEENS4_6LayoutINS5_IJSC_SC_SC_EEENS5_IJNSA_ILi0EEEST_ST_EEEEENS5_IJNS4_10UnderscoreESW_SW_EEEEENS4_13SM90_TMA_LOADENS4_14ComposedLayoutINS4_7SwizzleILi2ELi4ELi3EEENS4_18smem_ptr_flag_bitsILi8EEENSR_INS5_IJNSA_ILi8EEESF_EEENS5_IJSF_SC_EEEEEEEvNS4_8identityENS4_23SM90_TMA_LOAD_MULTICASTES19_vS1A_EENS_8epilogue10collective18CollectiveEpilogueINS1D_23Sm100TmaWarpSpecializedILi4ELi2ELi32ELb0ELb0EEEJSH_NS5_IJNSR_ISF_SC_EES1I_EEEaSI_aSI_NS1D_6fusion15FusionCallbacksIS1H_NS1K_17LinearCombinationIaiaiLNS_15FloatRoundStyleE2EEESH_S1J_JEEENS4_5SM1004TMEM4LOAD26SM100_TMEM_LOAD_16dp32b32xESZ_S19_NS4_39AutoVectorizingCopyWithAssumedAlignmentILi128EEENS4_14SM90_TMA_STOREES19_S1V_S1V_EEEvvEEEEvNT_6ParamsE,"",@"SHT_CUDA_INFO"
	.sectionflags	@""
	.align	4


	//----- nvinfo : EIATTR_CUDA_API_VERSION
	.align		4
        /*0000*/ 	.byte	0x04, 0x37
        /*0002*/ 	.short	(.L_32 - .L_31)
.L_31:
        /*0004*/ 	.word	0x00000082


	//----- nvinfo : EIATTR_KPARAM_INFO
	.align		4
.L_32:
        /*0008*/ 	.byte	0x04, 0x17
        /*000a*/ 	.short	(.L_34 - .L_33)
.L_33:
        /*000c*/ 	.word	0x00000000
        /*0010*/ 	.short	0x0000
        /*0012*/ 	.short	0x0000
        /*0014*/ 	.byte	0x00, 0xf0, 0x01, 0x20


	//----- nvinfo : EIATTR_AT_ENTRY_FRAGMENTS
	.align		4
.L_34:
        /*0018*/ 	.byte	0x04, 0x4f
        /*001a*/ 	.short	(.L_36 - .L_35)


	//   ....[0]....
.L_35:
        /*001c*/ 	.word	0x00000006


	//----- nvinfo : EIATTR_RESERVED_SMEM_USED
	.align		4
.L_36:
        /*0020*/ 	.byte	0x01, 0x41
	.zero		2


	//----- nvinfo : EIATTR_SPARSE_MMA_MASK
	.align		4
        /*0024*/ 	.byte	0x03, 0x50
        /*0026*/ 	.short	0x0000


	//----- nvinfo : EIATTR_TCGEN05_1CTA_USED
	.align		4
        /*0028*/ 	.byte	0x01, 0x51
	.zero		2


	//----- nvinfo : EIATTR_MAXREG_COUNT
	.align		4
        /*002c*/ 	.byte	0x03, 0x1b
        /*002e*/ 	.short	0x00ff


	//----- nvinfo : EIATTR_NUM_BARRIERS
	.align		4
        /*0030*/ 	.byte	0x02, 0x4c
        /*0032*/ 	.byte	0x07
	.zero		1


	//----- nvinfo : EIATTR_EXTERNS
	.align		4
        /*0034*/ 	.byte	0x04, 0x0f
        /*0036*/ 	.short	(.L_38 - .L_37)


	//   ....[0]....
	.align		4
.L_37:
        /*0038*/ 	.word	index@(__assertfail)


	//----- nvinfo : EIATTR_MERCURY_ISA_VERSION
	.align		4
.L_38:
        /*003c*/ 	.byte	0x03, 0x5f
        /*003e*/ 	.short	0x0101


	//----- nvinfo : EIATTR_INT_WARP_WIDE_INSTR_OFFSETS
	.align		4
        /*0040*/ 	.byte	0x04, 0x31
        /*0042*/ 	.short	(.L_40 - .L_39)


	//   ....[0]....
.L_39:
        /*0044*/ 	.word	0x000040a0


	//   ....[1]....
        /*0048*/ 	.word	0x000040d0


	//   ....[2]....
        /*004c*/ 	.word	0x000040f0


	//   ....[3]....
        /*0050*/ 	.word	0x00004cc0


	//   ....[4]....
        /*0054*/ 	.word	0x00004d20


	//   ....[5]....
        /*0058*/ 	.word	0x00004e10


	//   ....[6]....
        /*005c*/ 	.word	0x00004e90


	//   ....[7]....
        /*0060*/ 	.word	0x00004f90


	//   ....[8]....
        /*0064*/ 	.word	0x00005020


	//   ....[9]....
        /*0068*/ 	.word	0x00005120


	//   ....[10]....
        /*006c*/ 	.word	0x000051d0


	//----- nvinfo : EIATTR_COOP_GROUP_MASK_REGIDS
	.align		4
.L_40:
        /*0070*/ 	.byte	0x04, 0x29
        /*0072*/ 	.short	(.L_42 - .L_41)


	//   ....[0]....
.L_41:
        /*0074*/ 	.word	0xffffffff


	//   ....[1]....
        /*0078*/ 	.word	0xffffffff


	//   ....[2]....
        /*007c*/ 	.word	0xffffffff


	//   ....[3]....
        /*0080*/ 	.word	0xffffffff


	//   ....[4]....
        /*0084*/ 	.word	0xffffffff


	//   ....[5]....
        /*0088*/ 	.word	0xffffffff


	//   ....[6]....
        /*008c*/ 	.word	0xffffffff


	//   ....[7]....
        /*0090*/ 	.word	0xffffffff


	//   ....[8]....
        /*0094*/ 	.word	0xffffffff


	//   ....[9]....
        /*0098*/ 	.word	0xffffffff


	//   ....[10]....
        /*009c*/ 	.word	0xffffffff


	//   ....[11]....
        /*00a0*/ 	.word	0xffffffff


	//   ....[12]....
        /*00a4*/ 	.word	0xffffffff


	//   ....[13]....
        /*00a8*/ 	.word	0xffffffff


	//----- nvinfo : EIATTR_COOP_GROUP_INSTR_OFFSETS
	.align		4
.L_42:
        /*00ac*/ 	.byte	0x04, 0x28
        /*00ae*/ 	.short	(.L_44 - .L_43)


	//   ....[0]....
.L_43:
        /*00b0*/ 	.word	0x00000080


	//   ....[1]....
        /*00b4*/ 	.word	0x000004f0


	//   ....[2]....
        /*00b8*/ 	.word	0x00000770


	//   ....[3]....
        /*00bc*/ 	.word	0x00000910


	//   ....[4]....
        /*00c0*/ 	.word	0x00000a10


	//   ....[5]....
        /*00c4*/ 	.word	0x00000b80


	//   ....[6]....
        /*00c8*/ 	.word	0x00000d20


	//   ....[7]....
        /*00cc*/ 	.word	0x00000ee0


	//   ....[8]....
        /*00d0*/ 	.word	0x00002150


	//   ....[9]....
        /*00d4*/ 	.word	0x00003370


	//   ....[10]....
        /*00d8*/ 	.word	0x00003580


	//   ....[11]....
        /*00dc*/ 	.word	0x000035b0


	//   ....[12]....
        /*00e0*/ 	.word	0x00003f80


	//   ....[13]....
        /*00e4*/ 	.word	0x000041b0


	//----- nvinfo : EIATTR_VRC_CTA_INIT_COUNT
	.align		4
.L_44:
        /*00e8*/ 	.byte	0x02, 0x4a
        /*00ea*/ 	.byte	0x80
	.zero		1


	//----- nvinfo : EIATTR_SYSCALL_OFFSETS
	.align		4
        /*00ec*/ 	.byte	0x04, 0x46
        /*00ee*/ 	.short	(.L_46 - .L_45)


	//   ....[0]....
.L_45:
        /*00f0*/ 	.word	0x00005e60


	//   ....[1]....
        /*00f4*/ 	.word	0x00005fa0


	//   ....[2]....
        /*00f8*/ 	.word	0x000067d0


	//   ....[3]....
        /*00fc*/ 	.word	0x00007570


	//   ....[4]....
        /*0100*/ 	.word	0x000082c0


	//   ....[5]....
        /*0104*/ 	.word	0x00009030


	//----- nvinfo : EIATTR_MBARRIER_INSTR_OFFSETS
	.align		4
.L_46:
        /*0108*/ 	.byte	0x04, 0x39
        /*010a*/ 	.short	(.L_48 - .L_47)


	//   ....[0]....
.L_47:
        /*010c*/ 	.word	0x00000610
        /*0110*/ 	.word	0x000000ff
        /*0114*/ 	.word	0x00000000
        /*0118*/ 	.short	0x0100
        /*011a*/ 	.byte	0x04
	.zero		1


	//   ....[1]....
        /*011c*/ 	.word	0x00000620
        /*0120*/ 	.word	0x000000ff
        /*0124*/ 	.word	0x00000050
        /*0128*/ 	.short	0x0100
        /*012a*/ 	.byte	0x04
	.zero		1


	//   ....[2]....
        /*012c*/ 	.word	0x00000630
        /*0130*/ 	.word	0x000000ff
        /*0134*/ 	.word	0x00000008
        /*0138*/ 	.short	0x0100
        /*013a*/ 	.byte	0x04
	.zero		1


	//   ....[3]....
        /*013c*/ 	.word	0x00000640
        /*0140*/ 	.word	0x000000ff
        /*0144*/ 	.word	0x00000058
        /*0148*/ 	.short	0x0100
        /*014a*/ 	.byte	0x04
	.zero		1


	//   ....[4]....
        /*014c*/ 	.word	0x00000650
        /*0150*/ 	.word	0x000000ff
        /*0154*/ 	.word	0x00000010
        /*0158*/ 	.short	0x0100
        /*015a*/ 	.byte	0x04
	.zero		1


	//   ....[5]....
        /*015c*/ 	.word	0x00000660
        /*0160*/ 	.word	0x000000ff
        /*0164*/ 	.word	0x00000060
        /*0168*/ 	.short	0x0100
        /*016a*/ 	.byte	0x04
	.zero		1


	//   ....[6]....
        /*016c*/ 	.word	0x00000670
        /*0170*/ 	.word	0x000000ff
        /*0174*/ 	.word	0x00000018
        /*0178*/ 	.short	0x0100
        /*017a*/ 	.byte	0x04
	.zero		1


	//   ....[7]....
        /*017c*/ 	.word	0x00000680
        /*0180*/ 	.word	0x000000ff
        /*0184*/ 	.word	0x00000068
        /*0188*/ 	.short	0x0100
        /*018a*/ 	.byte	0x04
	.zero		1


	//   ....[8]....
        /*018c*/ 	.word	0x00000690
        /*0190*/ 	.word	0x000000ff
        /*0194*/ 	.word	0x00000020
        /*0198*/ 	.short	0x0100
        /*019a*/ 	.byte	0x04
	.zero		1


	//   ....[9]....
        /*019c*/ 	.word	0x000006a0
        /*01a0*/ 	.word	0x000000ff
        /*01a4*/ 	.word	0x00000070
        /*01a8*/ 	.short	0x0100
        /*01aa*/ 	.byte	0x04
	.zero		1


	//   ....[10]....
        /*01ac*/ 	.word	0x000006b0
        /*01b0*/ 	.word	0x000000ff
        /*01b4*/ 	.word	0x00000028
        /*01b8*/ 	.short	0x0100
        /*01ba*/ 	.byte	0x04
	.zero		1


	//   ....[11]....
        /*01bc*/ 	.word	0x000006c0
        /*01c0*/ 	.word	0x000000ff
        /*01c4*/ 	.word	0x00000078
        /*01c8*/ 	.short	0x0100
        /*01ca*/ 	.byte	0x04
	.zero		1


	//   ....[12]....
        /*01cc*/ 	.word	0x000006d0
        /*01d0*/ 	.word	0x000000ff
        /*01d4*/ 	.word	0x00000030
        /*01d8*/ 	.short	0x0100
        /*01da*/ 	.byte	0x04
	.zero		1


	//   ....[13]....
        /*01dc*/ 	.word	0x000006e0
        /*01e0*/ 	.word	0x000000ff
        /*01e4*/ 	.word	0x00000080
        /*01e8*/ 	.short	0x0100
        /*01ea*/ 	.byte	0x04
	.zero		1


	//   ....[14]....
        /*01ec*/ 	.word	0x000006f0
        /*01f0*/ 	.word	0x000000ff
        /*01f4*/ 	.word	0x00000038
        /*01f8*/ 	.short	0x0100
        /*01fa*/ 	.byte	0x04
	.zero		1


	//   ....[15]....
        /*01fc*/ 	.word	0x00000700
        /*0200*/ 	.word	0x000000ff
        /*0204*/ 	.word	0x00000088
        /*0208*/ 	.short	0x0100
        /*020a*/ 	.byte	0x04
	.zero		1


	//   ....[16]....
        /*020c*/ 	.word	0x00000710
        /*0210*/ 	.word	0x000000ff
        /*0214*/ 	.word	0x00000040
        /*0218*/ 	.short	0x0100
        /*021a*/ 	.byte	0x04
	.zero		1


	//   ....[17]....
        /*021c*/ 	.word	0x00000720
        /*0220*/ 	.word	0x000000ff
        /*0224*/ 	.word	0x00000090
        /*0228*/ 	.short	0x0100
        /*022a*/ 	.byte	0x04
	.zero		1


	//   ....[18]....
        /*022c*/ 	.word	0x00000730
        /*0230*/ 	.word	0x000000ff
        /*0234*/ 	.word	0x00000048
        /*0238*/ 	.short	0x0100
        /*023a*/ 	.byte	0x04
	.zero		1


	//   ....[19]....
        /*023c*/ 	.word	0x00000740
        /*0240*/ 	.word	0x000000ff
        /*0244*/ 	.word	0x00000098
        /*0248*/ 	.short	0x0100
        /*024a*/ 	.byte	0x04
	.zero		1


	//   ....[20]....
        /*024c*/ 	.word	0x00000880
        /*0250*/ 	.word	0x000000ff
        /*0254*/ 	.word	0x000000a0
        /*0258*/ 	.short	0x0100
        /*025a*/ 	.byte	0x04
	.zero		1


	//   ....[21]....
        /*025c*/ 	.word	0x00000890
        /*0260*/ 	.word	0x000000ff
        /*0264*/ 	.word	0x000000c0
        /*0268*/ 	.short	0x0100
        /*026a*/ 	.byte	0x04
	.zero		1


	//   ....[22]....
        /*026c*/ 	.word	0x000008a0
        /*0270*/ 	.word	0x000000ff
        /*0274*/ 	.word	0x000000a8
        /*0278*/ 	.short	0x0100
        /*027a*/ 	.byte	0x04
	.zero		1


	//   ....[23]....
        /*027c*/ 	.word	0x000008b0
        /*0280*/ 	.word	0x000000ff
        /*0284*/ 	.word	0x000000c8
        /*0288*/ 	.short	0x0100
        /*028a*/ 	.byte	0x04
	.zero		1


	//   ....[24]....
        /*028c*/ 	.word	0x000008c0
        /*0290*/ 	.word	0x000000ff
        /*0294*/ 	.word	0x000000b0
        /*0298*/ 	.short	0x0100
        /*029a*/ 	.byte	0x04
	.zero		1


	//   ....[25]....
        /*029c*/ 	.word	0x000008d0
        /*02a0*/ 	.word	0x000000ff
        /*02a4*/ 	.word	0x000000d0
        /*02a8*/ 	.short	0x0100
        /*02aa*/ 	.byte	0x04
	.zero		1


	//   ....[26]....
        /*02ac*/ 	.word	0x000008e0
        /*02b0*/ 	.word	0x000000ff
        /*02b4*/ 	.word	0x000000b8
        /*02b8*/ 	.short	0x0100
        /*02ba*/ 	.byte	0x04
	.zero		1


	//   ....[27]....
        /*02bc*/ 	.word	0x000008f0
        /*02c0*/ 	.word	0x000000ff
        /*02c4*/ 	.word	0x000000d8
        /*02c8*/ 	.short	0x0100
        /*02ca*/ 	.byte	0x04
	.zero		1


	//   ....[28]....
        /*02cc*/ 	.word	0x000009e0
        /*02d0*/ 	.word	0x000000ff
        /*02d4*/ 	.word	0x000000e0
        /*02d8*/ 	.short	0x0100
        /*02da*/ 	.byte	0x06
	.zero		1


	//   ....[29]....
        /*02dc*/ 	.word	0x000009f0
        /*02e0*/ 	.word	0x000000ff
        /*02e4*/ 	.word	0x000000e8
        /*02e8*/ 	.short	0x0100
        /*02ea*/ 	.byte	0x06
	.zero		1


	//   ....[30]....
        /*02ec*/ 	.word	0x00000b30
        /*02f0*/ 	.word	0x000000ff
        /*02f4*/ 	.word	0x000000f0
        /*02f8*/ 	.short	0x0100
        /*02fa*/ 	.byte	0x06
	.zero		1


	//   ....[31]....
        /*02fc*/ 	.word	0x00000b40
        /*0300*/ 	.word	0x000000ff
        /*0304*/ 	.word	0x00000100
        /*0308*/ 	.short	0x0100
        /*030a*/ 	.byte	0x06
	.zero		1


	//   ....[32]....
        /*030c*/ 	.word	0x00000b50
        /*0310*/ 	.word	0x000000ff
        /*0314*/ 	.word	0x000000f8
        /*0318*/ 	.short	0x0100
        /*031a*/ 	.byte	0x06
	.zero		1


	//   ....[33]....
        /*031c*/ 	.word	0x00000b60
        /*0320*/ 	.word	0x000000ff
        /*0324*/ 	.word	0x00000108
        /*0328*/ 	.short	0x0100
        /*032a*/ 	.byte	0x06
	.zero		1


	//   ....[34]....
        /*032c*/ 	.word	0x00000c90
        /*0330*/ 	.word	0x000000ff
        /*0334*/ 	.word	0x00000110
        /*0338*/ 	.short	0x0100
        /*033a*/ 	.byte	0x04
	.zero		1


	//   ....[35]....
        /*033c*/ 	.word	0x00000ca0
        /*0340*/ 	.word	0x000000ff
        /*0344*/ 	.word	0x00000130
        /*0348*/ 	.short	0x0100
        /*034a*/ 	.byte	0x04
	.zero		1


	//   ....[36]....
        /*034c*/ 	.word	0x00000cb0
        /*0350*/ 	.word	0x000000ff
        /*0354*/ 	.word	0x00000118
        /*0358*/ 	.short	0x0100
        /*035a*/ 	.byte	0x04
	.zero		1


	//   ....[37]....
        /*035c*/ 	.word	0x00000cc0
        /*0360*/ 	.word	0x000000ff
        /*0364*/ 	.word	0x00000138
        /*0368*/ 	.short	0x0100
        /*036a*/ 	.byte	0x04
	.zero		1


	//   ....[38]....
        /*036c*/ 	.word	0x00000cd0
        /*0370*/ 	.word	0x000000ff
        /*0374*/ 	.word	0x00000120
        /*0378*/ 	.short	0x0100
        /*037a*/ 	.byte	0x04
	.zero		1


	//   ....[39]....
        /*037c*/ 	.word	0x00000ce0
        /*0380*/ 	.word	0x000000ff
        /*0384*/ 	.word	0x00000140
        /*0388*/ 	.short	0x0100
        /*038a*/ 	.byte	0x04
	.zero		1


	//   ....[40]....
        /*038c*/ 	.word	0x00000cf0
        /*0390*/ 	.word	0x000000ff
        /*0394*/ 	.word	0x00000128
        /*0398*/ 	.short	0x0100
        /*039a*/ 	.byte	0x04
	.zero		1


	//   ....[41]....
        /*039c*/ 	.word	0x00000d00
        /*03a0*/ 	.word	0x000000ff
        /*03a4*/ 	.word	0x00000148
        /*03a8*/ 	.short	0x0100
        /*03aa*/ 	.byte	0x04
	.zero		1


	//   ....[42]....
        /*03ac*/ 	.word	0x00000df0
        /*03b0*/ 	.word	0x000000ff
        /*03b4*/ 	.word	0x00000150
        /*03b8*/ 	.short	0x0100
        /*03ba*/ 	.byte	0x04
	.zero		1


	//   ....[43]....
        /*03bc*/ 	.word	0x00000e00
        /*03c0*/ 	.word	0x000000ff
        /*03c4*/ 	.word	0x00000160
        /*03c8*/ 	.short	0x0100
        /*03ca*/ 	.byte	0x04
	.zero		1


	//   ....[44]....
        /*03cc*/ 	.word	0x00000e10
        /*03d0*/ 	.word	0x000000ff
        /*03d4*/ 	.word	0x00000158
        /*03d8*/ 	.short	0x0100
        /*03da*/ 	.byte	0x04
	.zero		1


	//   ....[45]....
        /*03dc*/ 	.word	0x00000e20
        /*03e0*/ 	.word	0x000000ff
        /*03e4*/ 	.word	0x00000168
        /*03e8*/ 	.short	0x0100
        /*03ea*/ 	.byte	0x04
	.zero		1


	//   ....[46]....
        /*03ec*/ 	.word	0x000019d0
        /*03f0*/ 	.word	0x00000000
        /*03f4*/ 	.word	0x00000160
        /*03f8*/ 	.short	0x010a
        /*03fa*/ 	.byte	0xff
	.zero		1


	//   ....[47]....
        /*03fc*/ 	.word	0x00001a00
        /*0400*/ 	.word	0x00000000
        /*0404*/ 	.word	0x00000150
        /*0408*/ 	.short	0x0101
        /*040a*/ 	.byte	0xff
	.zero		1


	//   ....[48]....
        /*040c*/ 	.word	0x00001ad0
        /*0410*/ 	.word	0x000000ff
        /*0414*/ 	.word	0x00000050
        /*0418*/ 	.short	0x010a
        /*041a*/ 	.byte	0x04
	.zero		1


	//   ....[49]....
        /*041c*/ 	.word	0x00001b50
        /*0420*/ 	.word	0x000000ff
        /*0424*/ 	.word	0x00000050
        /*0428*/ 	.short	0x010a
        /*042a*/ 	.byte	0x21
	.zero		1


	//   ....[50]....
        /*042c*/ 	.word	0x00001ce0
        /*0430*/ 	.word	0x000000ff
        /*0434*/ 	.word	0x00000050
        /*0438*/ 	.short	0x010a
        /*043a*/ 	.byte	0x08
	.zero		1


	//   ....[51]....
        /*043c*/ 	.word	0x00001e00
        /*0440*/ 	.word	0x000000ff
        /*0444*/ 	.word	0x000000e8
        /*0448*/ 	.short	0x0101
        /*044a*/ 	.byte	0x06
	.zero		1


	//   ....[52]....
        /*044c*/ 	.word	0x00001e20
        /*0450*/ 	.word	0x000000ff
        /*0454*/ 	.word	0x00000050
        /*0458*/ 	.short	0x010a
        /*045a*/ 	.byte	0x04
	.zero		1


	//   ....[53]....
        /*045c*/ 	.word	0x00001ea0
        /*0460*/ 	.word	0x000000ff
        /*0464*/ 	.word	0x00000050
        /*0468*/ 	.short	0x010a
        /*046a*/ 	.byte	0x11
	.zero		1


	//   ....[54]....
        /*046c*/ 	.word	0x000020b0
        /*0470*/ 	.word	0x000000ff
        /*0474*/ 	.word	0x00000050
        /*0478*/ 	.short	0x010a
        /*047a*/ 	.byte	0x07
	.zero		1


	//   ....[55]....
        /*047c*/ 	.word	0x00002180
        /*0480*/ 	.word	0x00000003
        /*0484*/ 	.word	0x000000f0
        /*0488*/ 	.short	0x010a
        /*048a*/ 	.byte	0xff
	.zero		1


	//   ....[56]....
        /*048c*/ 	.word	0x000022d0
        /*0490*/ 	.word	0x00000000
        /*0494*/ 	.word	0x00000000
        /*0498*/ 	.short	0x0101
        /*049a*/ 	.byte	0xff
	.zero		1


	//   ....[57]....
        /*049c*/ 	.word	0x00002890
        /*04a0*/ 	.word	0x000000ff
        /*04a4*/ 	.word	0x00000000
        /*04a8*/ 	.short	0x010a
        /*04aa*/ 	.byte	0x04
	.zero		1


	//   ....[58]....
        /*04ac*/ 	.word	0x00002920
        /*04b0*/ 	.word	0x000000ff
        /*04b4*/ 	.word	0x00000000
        /*04b8*/ 	.short	0x010a
        /*04ba*/ 	.byte	0x05
	.zero		1


	//   ....[59]....
        /*04bc*/ 	.word	0x000029b0
        /*04c0*/ 	.word	0x000000ff
        /*04c4*/ 	.word	0x00000000
        /*04c8*/ 	.short	0x010a
        /*04ca*/ 	.byte	0x05
	.zero		1


	//   ....[60]....
        /*04cc*/ 	.word	0x00002a40
        /*04d0*/ 	.word	0x000000ff
        /*04d4*/ 	.word	0x00000000
        /*04d8*/ 	.short	0x010a
        /*04da*/ 	.byte	0x05
	.zero		1


	//   ....[61]....
        /*04dc*/ 	.word	0x00002ad0
        /*04e0*/ 	.word	0x000000ff
        /*04e4*/ 	.word	0x00000000
        /*04e8*/ 	.short	0x010a
        /*04ea*/ 	.byte	0x05
	.zero		1


	//   ....[62]....
        /*04ec*/ 	.word	0x00002b60
        /*04f0*/ 	.word	0x000000ff
        /*04f4*/ 	.word	0x00000000
        /*04f8*/ 	.short	0x010a
        /*04fa*/ 	.byte	0x05
	.zero		1


	//   ....[63]....
        /*04fc*/ 	.word	0x00002bf0
        /*0500*/ 	.word	0x000000ff
        /*0504*/ 	.word	0x00000000
        /*0508*/ 	.short	0x010a
        /*050a*/ 	.byte	0x05
	.zero		1


	//   ....[64]....
        /*050c*/ 	.word	0x00002c80
        /*0510*/ 	.word	0x000000ff
        /*0514*/ 	.word	0x00000000
        /*0518*/ 	.short	0x010a
        /*051a*/ 	.byte	0x05
	.zero		1


	//   ....[65]....
        /*051c*/ 	.word	0x00002d10
        /*0520*/ 	.word	0x000000ff
        /*0524*/ 	.word	0x00000000
        /*0528*/ 	.short	0x010a
        /*052a*/ 	.byte	0x05
	.zero		1


	//   ....[66]....
        /*052c*/ 	.word	0x00002db0
        /*0530*/ 	.word	0x00000000
        /*0534*/ 	.word	0x00000000
        /*0538*/ 	.short	0x010a
        /*053a*/ 	.byte	0xff
	.zero		1


	//   ....[67]....
        /*053c*/ 	.word	0x00002ed0
        /*0540*/ 	.word	0x00000002
        /*0544*/ 	.word	0x00000150
        /*0548*/ 	.short	0x010a
        /*054a*/ 	.byte	0xff
	.zero		1


	//   ....[68]....
        /*054c*/ 	.word	0x00002f40
        /*0550*/ 	.word	0x00000002
        /*0554*/ 	.word	0x00000000
        /*0558*/ 	.short	0x0101
        /*055a*/ 	.byte	0xff
	.zero		1


	//   ....[69]....
        /*055c*/ 	.word	0x00002f60
        /*0560*/ 	.word	0x000000ff
        /*0564*/ 	.word	0x00000100
        /*0568*/ 	.short	0x010a
        /*056a*/ 	.byte	0x04
	.zero		1


	//   ....[70]....
        /*056c*/ 	.word	0x00003080
        /*0570*/ 	.word	0x00000002
        /*0574*/ 	.word	0x000000f0
        /*0578*/ 	.short	0x010a
        /*057a*/ 	.byte	0xff
	.zero		1


	//   ....[71]....
        /*057c*/ 	.word	0x00003180
        /*0580*/ 	.word	0x00000002
        /*0584*/ 	.word	0x00000000
        /*0588*/ 	.short	0x0101
        /*058a*/ 	.byte	0xff
	.zero		1


	//   ....[72]....
        /*058c*/ 	.word	0x00003210
        /*0590*/ 	.word	0x000000ff
        /*0594*/ 	.word	0x00000100
        /*0598*/ 	.short	0x0106
        /*059a*/ 	.byte	0x04
	.zero		1


	//   ....[73]....
        /*059c*/ 	.word	0x00003230
        /*05a0*/ 	.word	0x000000ff
        /*05a4*/ 	.word	0x00000100
        /*05a8*/ 	.short	0x010a
        /*05aa*/ 	.byte	0x04
	.zero		1


	//   ....[74]....
        /*05ac*/ 	.word	0x000032c0
        /*05b0*/ 	.word	0x000000ff
        /*05b4*/ 	.word	0x00000100
        /*05b8*/ 	.short	0x0106
        /*05ba*/ 	.byte	0x07
	.zero		1


	//   ....[75]....
        /*05bc*/ 	.word	0x00003300
        /*05c0*/ 	.word	0x00000000
        /*05c4*/ 	.word	0x00000100
        /*05c8*/ 	.short	0x010a
        /*05ca*/ 	.byte	0xff
	.zero		1


	//   ....[76]....
        /*05cc*/ 	.word	0x00003810
        /*05d0*/ 	.word	0x00000000
        /*05d4*/ 	.word	0x000000f0
        /*05d8*/ 	.short	0x010a
        /*05da*/ 	.byte	0xff
	.zero		1


	//   ....[77]....
        /*05dc*/ 	.word	0x00003910
        /*05e0*/ 	.word	0x00000003
        /*05e4*/ 	.word	0x00000000
        /*05e8*/ 	.short	0x0101
        /*05ea*/ 	.byte	0xff
	.zero		1


	//   ....[78]....
        /*05ec*/ 	.word	0x00003920
        /*05f0*/ 	.word	0x000000ff
        /*05f4*/ 	.word	0x00000000
        /*05f8*/ 	.short	0x010a
        /*05fa*/ 	.byte	0x04
	.zero		1


	//   ....[79]....
        /*05fc*/ 	.word	0x000039a0
        /*0600*/ 	.word	0x000000ff
        /*0604*/ 	.word	0x00000130
        /*0608*/ 	.short	0x010a
        /*060a*/ 	.byte	0x17
	.zero		1


	//   ....[80]....
        /*060c*/ 	.word	0x00003a80
        /*0610*/ 	.word	0x000000ff
        /*0614*/ 	.word	0x00000000
        /*0618*/ 	.short	0x010a
        /*061a*/ 	.byte	0x05
	.zero		1


	//   ....[81]....
        /*061c*/ 	.word	0x00003bc0
        /*0620*/ 	.word	0x000000ff
        /*0624*/ 	.word	0x00000000
        /*0628*/ 	.short	0x010a
        /*062a*/ 	.byte	0x04
	.zero		1


	//   ....[82]....
        /*062c*/ 	.word	0x00003db0
        /*0630*/ 	.word	0x000000ff
        /*0634*/ 	.word	0x00000000
        /*0638*/ 	.short	0x010a
        /*063a*/ 	.byte	0x04
	.zero		1


	//   ....[83]....
        /*063c*/ 	.word	0x00003e40
        /*0640*/ 	.word	0x000000ff
        /*0644*/ 	.word	0x00000000
        /*0648*/ 	.short	0x010a
        /*064a*/ 	.byte	0x05
	.zero		1


	//   ....[84]....
        /*064c*/ 	.word	0x00003ed0
        /*0650*/ 	.word	0x000000ff
        /*0654*/ 	.word	0x00000000
        /*0658*/ 	.short	0x010a
        /*065a*/ 	.byte	0x05
	.zero		1


	//   ....[85]....
        /*065c*/ 	.word	0x00003f60
        /*0660*/ 	.word	0x000000ff
        /*0664*/ 	.word	0x00000000
        /*0668*/ 	.short	0x010a
        /*066a*/ 	.byte	0x04
	.zero		1


	//   ....[86]....
        /*066c*/ 	.word	0x00004480
        /*0670*/ 	.word	0x00000008
        /*0674*/ 	.word	0x000000f0
        /*0678*/ 	.short	0x010a
        /*067a*/ 	.byte	0xff
	.zero		1


	//   ....[87]....
        /*067c*/ 	.word	0x000045f0
        /*0680*/ 	.word	0x00000000
        /*0684*/ 	.word	0x00000000
        /*0688*/ 	.short	0x0101
        /*068a*/ 	.byte	0xff
	.zero		1


	//   ....[88]....
        /*068c*/ 	.word	0x00004ad0
        /*0690*/ 	.word	0x000000ff
        /*0694*/ 	.word	0x000000e8
        /*0698*/ 	.short	0x010a
        /*069a*/ 	.byte	0x15
	.zero		1


	//   ....[89]....
        /*069c*/ 	.word	0x00004c60
        /*06a0*/ 	.word	0x000000ff
        /*06a4*/ 	.word	0x000000c0
        /*06a8*/ 	.short	0x010a
        /*06aa*/ 	.byte	0x15
	.zero		1


	//   ....[90]....
        /*06ac*/ 	.word	0x00004db0
        /*06b0*/ 	.word	0x000000ff
        /*06b4*/ 	.word	0x000000a0
        /*06b8*/ 	.short	0x010b
        /*06ba*/ 	.byte	0x15
	.zero		1


	//   ....[91]....
        /*06bc*/ 	.word	0x00004dd0
        /*06c0*/ 	.word	0x000000ff
        /*06c4*/ 	.word	0x00000000
        /*06c8*/ 	.short	0x0101
        /*06ca*/ 	.byte	0x04
	.zero		1


	//   ....[92]....
        /*06cc*/ 	.word	0x00004de0
        /*06d0*/ 	.word	0x000000ff
        /*06d4*/ 	.word	0x000000c8
        /*06d8*/ 	.short	0x010a
        /*06da*/ 	.byte	0x15
	.zero		1


	//   ....[93]....
        /*06dc*/ 	.word	0x00004f30
        /*06e0*/ 	.word	0x000000ff
        /*06e4*/ 	.word	0x000000a8
        /*06e8*/ 	.short	0x010b
        /*06ea*/ 	.byte	0x15
	.zero		1


	//   ....[94]....
        /*06ec*/ 	.word	0x00004f50
        /*06f0*/ 	.word	0x000000ff
        /*06f4*/ 	.word	0x00000000
        /*06f8*/ 	.short	0x0101
        /*06fa*/ 	.byte	0x04
	.zero		1


	//   ....[95]....
        /*06fc*/ 	.word	0x00004f60
        /*0700*/ 	.word	0x000000ff
        /*0704*/ 	.word	0x000000d0
        /*0708*/ 	.short	0x010a
        /*070a*/ 	.byte	0x15
	.zero		1


	//   ....[96]....
        /*070c*/ 	.word	0x000050c0
        /*0710*/ 	.word	0x000000ff
        /*0714*/ 	.word	0x000000b0
        /*0718*/ 	.short	0x010b
        /*071a*/ 	.byte	0x15
	.zero		1


	//   ....[97]....
        /*071c*/ 	.word	0x000050e0
        /*0720*/ 	.word	0x000000ff
        /*0724*/ 	.word	0x00000000
        /*0728*/ 	.short	0x0101
        /*072a*/ 	.byte	0x04
	.zero		1


	//   ....[98]....
        /*072c*/ 	.word	0x000050f0
        /*0730*/ 	.word	0x000000ff
        /*0734*/ 	.word	0x000000d8
        /*0738*/ 	.short	0x010a
        /*073a*/ 	.byte	0x15
	.zero		1


	//   ....[99]....
        /*073c*/ 	.word	0x000052f0
        /*0740*/ 	.word	0x000000ff
        /*0744*/ 	.word	0x000000b8
        /*0748*/ 	.short	0x010b
        /*074a*/ 	.byte	0x15
	.zero		1


	//   ....[100]....
        /*074c*/ 	.word	0x00005300
        /*0750*/ 	.word	0x000000ff
        /*0754*/ 	.word	0x00000000
        /*0758*/ 	.short	0x0101
        /*075a*/ 	.byte	0x2b
	.zero		1


	//   ....[101]....
        /*075c*/ 	.word	0x00005330
        /*0760*/ 	.word	0x000000ff
        /*0764*/ 	.word	0x000000c0
        /*0768*/ 	.short	0x010a
        /*076a*/ 	.byte	0x15
	.zero		1


	//   ....[102]....
        /*076c*/ 	.word	0x00005350
        /*0770*/ 	.word	0x000000ff
        /*0774*/ 	.word	0x000000c8
        /*0778*/ 	.short	0x010a
        /*077a*/ 	.byte	0x15
	.zero		1


	//   ....[103]....
        /*077c*/ 	.word	0x00005370
        /*0780*/ 	.word	0x000000ff
        /*0784*/ 	.word	0x000000d0
        /*0788*/ 	.short	0x010a
        /*078a*/ 	.byte	0x15
	.zero		1


	//   ....[104]....
        /*078c*/ 	.word	0x000053b0
        /*0790*/ 	.word	0x00000000
        /*0794*/ 	.word	0x000000d8
        /*0798*/ 	.short	0x010a
        /*079a*/ 	.byte	0xff
	.zero		1


	//   ....[105]....
        /*079c*/ 	.word	0x000056f0
        /*07a0*/ 	.word	0x00000003
        /*07a4*/ 	.word	0x000000f0
        /*07a8*/ 	.short	0x010a
        /*07aa*/ 	.byte	0xff
	.zero		1


	//   ....[106]....
        /*07ac*/ 	.word	0x00005870
        /*07b0*/ 	.word	0x00000000
        /*07b4*/ 	.word	0x00000000
        /*07b8*/ 	.short	0x0101
        /*07ba*/ 	.byte	0xff
	.zero		1


	//   ....[107]....
        /*07bc*/ 	.word	0x00006390
        /*07c0*/ 	.word	0x00000002
        /*07c4*/ 	.word	0x000000a0
        /*07c8*/ 	.short	0x010a
        /*07ca*/ 	.byte	0xff
	.zero		1


	//   ....[108]....
        /*07cc*/ 	.word	0x000063d0
        /*07d0*/ 	.word	0x00000034
        /*07d4*/ 	.word	0x00000110
        /*07d8*/ 	.short	0x010a
        /*07da*/ 	.byte	0xff
	.zero		1


	//   ....[109]....
        /*07dc*/ 	.word	0x00006510
        /*07e0*/ 	.word	0x00000002
        /*07e4*/ 	.word	0x000000a0
        /*07e8*/ 	.short	0x010a
        /*07ea*/ 	.byte	0xff
	.zero		1


	//   ....[110]....
        /*07ec*/ 	.word	0x00006630
        /*07f0*/ 	.word	0x00000000
        /*07f4*/ 	.word	0x00000000
        /*07f8*/ 	.short	0x0101
        /*07fa*/ 	.byte	0xff
	.zero		1


	//   ....[111]....
        /*07fc*/ 	.word	0x000066b0
        /*0800*/ 	.word	0x00000034
        /*0804*/ 	.word	0x00000110
        /*0808*/ 	.short	0x010a
        /*080a*/ 	.byte	0xff
	.zero		1


	//   ....[112]....
        /*080c*/ 	.word	0x00007220
        /*0810*/ 	.word	0x00000000
        /*0814*/ 	.word	0x000000a0
        /*0818*/ 	.short	0x010a
        /*081a*/ 	.byte	0xff
	.zero		1


	//   ....[113]....
        /*081c*/ 	.word	0x000072d0
        /*0820*/ 	.word	0x00000000
        /*0824*/ 	.word	0x000000a0
        /*0828*/ 	.short	0x010a
        /*082a*/ 	.byte	0xff
	.zero		1


	//   ....[114]....
        /*082c*/ 	.word	0x000073f0
        /*0830*/ 	.word	0x00000000
        /*0834*/ 	.word	0x00000000
        /*0838*/ 	.short	0x0101
        /*083a*/ 	.byte	0xff
	.zero		1


	//   ....[115]....
        /*083c*/ 	.word	0x00007f60
        /*0840*/ 	.word	0x00000000
        /*0844*/ 	.word	0x000000a0
        /*0848*/ 	.short	0x010a
        /*084a*/ 	.byte	0xff
	.zero		1


	//   ....[116]....
        /*084c*/ 	.word	0x00008010
        /*0850*/ 	.word	0x00000000
        /*0854*/ 	.word	0x000000a0
        /*0858*/ 	.short	0x010a
        /*085a*/ 	.byte	0xff
	.zero		1


	//   ....[117]....
        /*085c*/ 	.word	0x00008140
        /*0860*/ 	.word	0x00000000
        /*0864*/ 	.word	0x00000000
        /*0868*/ 	.short	0x0101
        /*086a*/ 	.byte	0xff
	.zero		1


	//   ....[118]....
        /*086c*/ 	.word	0x00008ce0
        /*0870*/ 	.word	0x00000000
        /*0874*/ 	.word	0x000000a0
        /*0878*/ 	.short	0x010a
        /*087a*/ 	.byte	0xff
	.zero		1


	//   ....[119]....
        /*087c*/ 	.word	0x00008d90
        /*0880*/ 	.word	0x00000000
        /*0884*/ 	.word	0x000000a0
        /*0888*/ 	.short	0x010a
        /*088a*/ 	.byte	0xff
	.zero		1


	//   ....[120]....
        /*088c*/ 	.word	0x00008eb0
        /*0890*/ 	.word	0x00000000
        /*0894*/ 	.word	0x00000000
        /*0898*/ 	.short	0x0101
        /*089a*/ 	.byte	0xff
	.zero		1


	//   ....[121]....
        /*089c*/ 	.word	0x000092c0
        /*08a0*/ 	.word	0x000000ff
        /*08a4*/ 	.word	0x00000000
        /*08a8*/ 	.short	0x0101
        /*08aa*/ 	.byte	0x04
	.zero		1


	//   ....[122]....
        /*08ac*/ 	.word	0x00009bc0
        /*08b0*/ 	.word	0x00000000
        /*08b4*/ 	.word	0x00000160
        /*08b8*/ 	.short	0x010a
        /*08ba*/ 	.byte	0xff
	.zero		1


	//   ....[123]....
        /*08bc*/ 	.word	0x00009c20
        /*08c0*/ 	.word	0x00000000
        /*08c4*/ 	.word	0x00000050
        /*08c8*/ 	.short	0x010a
        /*08ca*/ 	.byte	0xff
	.zero		1


	//   ....[124]....
        /*08cc*/ 	.word	0x00009c80
        /*08d0*/ 	.word	0x00000000
        /*08d4*/ 	.word	0x00000050
        /*08d8*/ 	.short	0x010a
        /*08da*/ 	.byte	0xff
	.zero		1


	//   ....[125]....
        /*08dc*/ 	.word	0x00009cd0
        /*08e0*/ 	.word	0x00000003
        /*08e4*/ 	.word	0x000000f0
        /*08e8*/ 	.short	0x010a
        /*08ea*/ 	.byte	0xff
	.zero		1


	//   ....[126]....
        /*08ec*/ 	.word	0x00009d30
        /*08f0*/ 	.word	0x00000000
        /*08f4*/ 	.word	0x00000000
        /*08f8*/ 	.short	0x010a
        /*08fa*/ 	.byte	0xff
	.zero		1


	//   ....[127]....
        /*08fc*/ 	.word	0x00009d90
        /*0900*/ 	.word	0x00000000
        /*0904*/ 	.word	0x00000000
        /*0908*/ 	.short	0x010a
        /*090a*/ 	.byte	0xff
	.zero		1


	//   ....[128]....
        /*090c*/ 	.word	0x00009df0
        /*0910*/ 	.word	0x00000000
        /*0914*/ 	.word	0x00000000
        /*0918*/ 	.short	0x010a
        /*091a*/ 	.byte	0xff
	.zero		1


	//   ....[129]....
        /*091c*/ 	.word	0x00009e50
        /*0920*/ 	.word	0x00000000
        /*0924*/ 	.word	0x00000000
        /*0928*/ 	.short	0x010a
        /*092a*/ 	.byte	0xff
	.zero		1


	//   ....[130]....
        /*092c*/ 	.word	0x00009eb0
        /*0930*/ 	.word	0x00000000
        /*0934*/ 	.word	0x00000000
        /*0938*/ 	.short	0x010a
        /*093a*/ 	.byte	0xff
	.zero		1


	//   ....[131]....
        /*093c*/ 	.word	0x00009f10
        /*0940*/ 	.word	0x00000000
        /*0944*/ 	.word	0x00000000
        /*0948*/ 	.short	0x010a
        /*094a*/ 	.byte	0xff
	.zero		1


	//   ....[132]....
        /*094c*/ 	.word	0x00009f70
        /*0950*/ 	.word	0x00000000
        /*0954*/ 	.word	0x00000000
        /*0958*/ 	.short	0x010a
        /*095a*/ 	.byte	0xff
	.zero		1


	//   ....[133]....
        /*095c*/ 	.word	0x00009fd0
        /*0960*/ 	.word	0x00000000
        /*0964*/ 	.word	0x00000000
        /*0968*/ 	.short	0x010a
        /*096a*/ 	.byte	0xff
	.zero		1


	//   ....[134]....
        /*096c*/ 	.word	0x0000a030
        /*0970*/ 	.word	0x00000000
        /*0974*/ 	.word	0x00000000
        /*0978*/ 	.short	0x010a
        /*097a*/ 	.byte	0xff
	.zero		1


	//   ....[135]....
        /*097c*/ 	.word	0x0000a080
        /*0980*/ 	.word	0x00000002
        /*0984*/ 	.word	0x00000150
        /*0988*/ 	.short	0x010a
        /*098a*/ 	.byte	0xff
	.zero		1


	//   ....[136]....
        /*098c*/ 	.word	0x0000a0e0
        /*0990*/ 	.word	0x00000002
        /*0994*/ 	.word	0x00000100
        /*0998*/ 	.short	0x010a
        /*099a*/ 	.byte	0xff
	.zero		1


	//   ....[137]....
        /*099c*/ 	.word	0x0000a130
        /*09a0*/ 	.word	0x00000002
        /*09a4*/ 	.word	0x000000f0
        /*09a8*/ 	.short	0x010a
        /*09aa*/ 	.byte	0xff
	.zero		1


	//   ....[138]....
        /*09ac*/ 	.word	0x0000a190
        /*09b0*/ 	.word	0x00000000
        /*09b4*/ 	.word	0x00000100
        /*09b8*/ 	.short	0x010a
        /*09ba*/ 	.byte	0xff
	.zero		1


	//   ....[139]....
        /*09bc*/ 	.word	0x0000a1e0
        /*09c0*/ 	.word	0x00000000
        /*09c4*/ 	.word	0x000000f0
        /*09c8*/ 	.short	0x010a
        /*09ca*/ 	.byte	0xff
	.zero		1


	//   ....[140]....
        /*09cc*/ 	.word	0x0000a240
        /*09d0*/ 	.word	0x00000002
        /*09d4*/ 	.word	0x00000130
        /*09d8*/ 	.short	0x010a
        /*09da*/ 	.byte	0xff
	.zero		1


	//   ....[141]....
        /*09dc*/ 	.word	0x0000a2a0
        /*09e0*/ 	.word	0x00000000
        /*09e4*/ 	.word	0x00000000
        /*09e8*/ 	.short	0x010a
        /*09ea*/ 	.byte	0xff
	.zero		1


	//   ....[142]....
        /*09ec*/ 	.word	0x0000a300
        /*09f0*/ 	.word	0x00000000
        /*09f4*/ 	.word	0x00000000
        /*09f8*/ 	.short	0x010a
        /*09fa*/ 	.byte	0xff
	.zero		1


	//   ....[143]....
        /*09fc*/ 	.word	0x0000a360
        /*0a00*/ 	.word	0x00000000
        /*0a04*/ 	.word	0x00000000
        /*0a08*/ 	.short	0x010a
        /*0a0a*/ 	.byte	0xff
	.zero		1


	//   ....[144]....
        /*0a0c*/ 	.word	0x0000a3c0
        /*0a10*/ 	.word	0x00000000
        /*0a14*/ 	.word	0x00000000
        /*0a18*/ 	.short	0x010a
        /*0a1a*/ 	.byte	0xff
	.zero		1


	//   ....[145]....
        /*0a1c*/ 	.word	0x0000a420
        /*0a20*/ 	.word	0x00000000
        /*0a24*/ 	.word	0x00000000
        /*0a28*/ 	.short	0x010a
        /*0a2a*/ 	.byte	0xff
	.zero		1


	//   ....[146]....
        /*0a2c*/ 	.word	0x0000a470
        /*0a30*/ 	.word	0x00000008
        /*0a34*/ 	.word	0x000000f0
        /*0a38*/ 	.short	0x010a
        /*0a3a*/ 	.byte	0xff
	.zero		1


	//   ....[147]....
        /*0a3c*/ 	.word	0x0000a4d0
        /*0a40*/ 	.word	0x00000000
        /*0a44*/ 	.word	0x000000e8
        /*0a48*/ 	.short	0x010a
        /*0a4a*/ 	.byte	0xff
	.zero		1


	//   ....[148]....
        /*0a4c*/ 	.word	0x0000a530
        /*0a50*/ 	.word	0x00000000
        /*0a54*/ 	.word	0x000000c0
        /*0a58*/ 	.short	0x010a
        /*0a5a*/ 	.byte	0xff
	.zero		1


	//   ....[149]....
        /*0a5c*/ 	.word	0x0000a590
        /*0a60*/ 	.word	0x00000000
        /*0a64*/ 	.word	0x000000c8
        /*0a68*/ 	.short	0x010a
        /*0a6a*/ 	.byte	0xff
	.zero		1


	//   ....[150]....
        /*0a6c*/ 	.word	0x0000a5f0
        /*0a70*/ 	.word	0x00000000
        /*0a74*/ 	.word	0x000000d0
        /*0a78*/ 	.short	0x010a
        /*0a7a*/ 	.byte	0xff
	.zero		1


	//   ....[151]....
        /*0a7c*/ 	.word	0x0000a650
        /*0a80*/ 	.word	0x00000000
        /*0a84*/ 	.word	0x000000d8
        /*0a88*/ 	.short	0x010a
        /*0a8a*/ 	.byte	0xff
	.zero		1


	//   ....[152]....
        /*0a8c*/ 	.word	0x0000a6b0
        /*0a90*/ 	.word	0x00000000
        /*0a94*/ 	.word	0x000000c0
        /*0a98*/ 	.short	0x010a
        /*0a9a*/ 	.byte	0xff
	.zero		1


	//   ....[153]....
        /*0a9c*/ 	.word	0x0000a710
        /*0aa0*/ 	.word	0x00000000
        /*0aa4*/ 	.word	0x000000c8
        /*0aa8*/ 	.short	0x010a
        /*0aaa*/ 	.byte	0xff
	.zero		1


	//   ....[154]....
        /*0aac*/ 	.word	0x0000a770
        /*0ab0*/ 	.word	0x00000000
        /*0ab4*/ 	.word	0x000000d0
        /*0ab8*/ 	.short	0x010a
        /*0aba*/ 	.byte	0xff
	.zero		1


	//   ....[155]....
        /*0abc*/ 	.word	0x0000a7c0
        /*0ac0*/ 	.word	0x00000003
        /*0ac4*/ 	.word	0x000000f0
        /*0ac8*/ 	.short	0x010a
        /*0aca*/ 	.byte	0xff
	.zero		1


	//   ....[156]....
        /*0acc*/ 	.word	0x0000a810
        /*0ad0*/ 	.word	0x00000002
        /*0ad4*/ 	.word	0x000000a0
        /*0ad8*/ 	.short	0x010a
        /*0ada*/ 	.byte	0xff
	.zero		1


	//   ....[157]....
        /*0adc*/ 	.word	0x0000a860
        /*0ae0*/ 	.word	0x00000034
        /*0ae4*/ 	.word	0x00000110
        /*0ae8*/ 	.short	0x010a
        /*0aea*/ 	.byte	0xff
	.zero		1


	//   ....[158]....
        /*0aec*/ 	.word	0x0000a8b0
        /*0af0*/ 	.word	0x00000000
        /*0af4*/ 	.word	0x000000a0
        /*0af8*/ 	.short	0x010a
        /*0afa*/ 	.byte	0xff
	.zero		1


	//   ....[159]....
        /*0afc*/ 	.word	0x0000a900
        /*0b00*/ 	.word	0x00000000
        /*0b04*/ 	.word	0x000000a0
        /*0b08*/ 	.short	0x010a
        /*0b0a*/ 	.byte	0xff
	.zero		1


	//   ....[160]....
        /*0b0c*/ 	.word	0x0000a950
        /*0b10*/ 	.word	0x00000000
        /*0b14*/ 	.word	0x000000a0
        /*0b18*/ 	.short	0x010a
        /*0b1a*/ 	.byte	0xff
	.zero		1


	//----- nvinfo : EIATTR_NUM_MBARRIERS
	.align		4
.L_48:
        /*0b1c*/ 	.byte	0x03, 0x38
        /*0b1e*/ 	.short	0x002e


	//----- nvinfo : EIATTR_EXIT_INSTR_OFFSETS
	.align		4
        /*0b20*/ 	.byte	0x04, 0x1c
        /*0b22*/ 	.short	(.L_50 - .L_49)


	//   ....[0]....
.L_49:
        /*0b24*/ 	.word	0x00002de0


	//   ....[1]....
        /*0b28*/ 	.word	0x000032d0


	//   ....[2]....
        /*0b2c*/ 	.word	0x00003330


	//   ....[3]....
        /*0b30*/ 	.word	0x000041c0


	//   ....[4]....
        /*0b34*/ 	.word	0x000053e0


	//   ....[5]....
        /*0b38*/ 	.word	0x00005420


	//   ....[6]....
        /*0b3c*/ 	.word	0x00009bb0


	//----- nvinfo : EIATTR_MAX_THREADS
	.align		4
.L_50:
        /*0b40*/ 	.byte	0x04, 0x05
        /*0b42*/ 	.short	(.L_52 - .L_51)
.L_51:
        /*0b44*/ 	.word	0x00000100
        /*0b48*/ 	.word	0x00000001
        /*0b4c*/ 	.word	0x00000001


	//----- nvinfo : EIATTR_CRS_STACK_SIZE
	.align		4
.L_52:
        /*0b50*/ 	.byte	0x04, 0x1e
        /*0b52*/ 	.short	(.L_54 - .L_53)
.L_53:
        /*0b54*/ 	.word	0x00000000


	//----- nvinfo : EIATTR_CBANK_PARAM_SIZE
	.align		4
.L_54:
        /*0b58*/ 	.byte	0x03, 0x19
        /*0b5a*/ 	.short	0x0800


	//----- nvinfo : EIATTR_PARAM_CBANK
	.align		4
        /*0b5c*/ 	.byte	0x04, 0x0a
        /*0b5e*/ 	.short	(.L_56 - .L_55)
	.align		4
.L_55:
        /*0b60*/ 	.word	index@(.nv.constant0._ZN7cutlass13device_kernelINS_4gemm6kernel13GemmUniversalIN4cute5tupleIJiiiiEEENS1_10collective13CollectiveMmaINS1_35MainloopSm100TmaUmmaWarpSpecializedILi10ELi2ELi4ENS5_IJNS4_1CILi4EEENSA_ILi1EEESC_EEEEENS5_IJNSA_ILi64EEENSA_ILi256EEESF_EEEaNS5_IJlSC_lEEEaSI_NS4_8TiledMMAINS4_8MMA_AtomIJNS4_15SM100_MMA_S8_SSIaaiLi64ELi256ELNS4_4UMMA5MajorE0ELSN_0ELNSM_8SaturateE0EEEEEENS4_6LayoutINS5_IJSC_SC_SC_EEENS5_IJNSA_ILi0EEEST_ST_EEEEENS5_IJNS4_10UnderscoreESW_SW_EEEEENS4_13SM90_TMA_LOADENS4_14ComposedLayoutINS4_7SwizzleILi2ELi4ELi3EEENS4_18smem_ptr_flag_bitsILi8EEENSR_INS5_IJNSA_ILi8EEESF_EEENS5_IJSF_SC_EEEEEEEvNS4_8identityENS4_23SM90_TMA_LOAD_MULTICASTES19_vS1A_EENS_8epilogue10collective18CollectiveEpilogueINS1D_23Sm100TmaWarpSpecializedILi4ELi2ELi32ELb0ELb0EEEJSH_NS5_IJNSR_ISF_SC_EES1I_EEEaSI_aSI_NS1D_6fusion15FusionCallbacksIS1H_NS1K_17LinearCombinationIaiaiLNS_15FloatRoundStyleE2EEESH_S1J_JEEENS4_5SM1004TMEM4LOAD26SM100_TMEM_LOAD_16dp32b32xESZ_S19_NS4_39AutoVectorizingCopyWithAssumedAlignmentILi128EEENS4_14SM90_TMA_STOREES19_S1V_S1V_EEEvvEEEEvNT_6ParamsE)
        /*0b64*/ 	.short	0x0380
        /*0b66*/ 	.short	0x0800


	//----- nvinfo : EIATTR_SW_WAR
	.align		4
.L_56:
        /*0b68*/ 	.byte	0x04, 0x36
        /*0b6a*/ 	.short	(.L_58 - .L_57)
.L_57:
        /*0b6c*/ 	.word	0x00000008
.L_58:


//--------------------- .nv.callgraph             --------------------------
	.section	.nv.callgraph,"",@"SHT_CUDA_CALLGRAPH"
	.align	4
	.sectionentsize	8
	.align		4
        /*0000*/ 	.word	0x00000000
	.align		4
        /*0004*/ 	.word	0xffffffff
	.align		4
        /*0008*/ 	.word	index@(_ZN7cutlass13device_kernelINS_4gemm6kernel13GemmUniversalIN4cute5tupleIJiiiiEEENS1_10collective13CollectiveMmaINS1_35MainloopSm100TmaUmmaWarpSpecializedILi10ELi2ELi4ENS5_IJNS4_1CILi4EEENSA_ILi1EEESC_EEEEENS5_IJNSA_ILi64EEENSA_ILi256EEESF_EEEaNS5_IJlSC_lEEEaSI_NS4_8TiledMMAINS4_8MMA_AtomIJNS4_15SM100_MMA_S8_SSIaaiLi64ELi256ELNS4_4UMMA5MajorE0ELSN_0ELNSM_8SaturateE0EEEEEENS4_6LayoutINS5_IJSC_SC_SC_EEENS5_IJNSA_ILi0EEEST_ST_EEEEENS5_IJNS4_10UnderscoreESW_SW_EEEEENS4_13SM90_TMA_LOADENS4_14ComposedLayoutINS4_7SwizzleILi2ELi4ELi3EEENS4_18smem_ptr_flag_bitsILi8EEENSR_INS5_IJNSA_ILi8EEESF_EEENS5_IJSF_SC_EEEEEEEvNS4_8identityENS4_23SM90_TMA_LOAD_MULTICASTES19_vS1A_EENS_8epilogue10collective18CollectiveEpilogueINS1D_23Sm100TmaWarpSpecializedILi4ELi2ELi32ELb0ELb0EEEJSH_NS5_IJNSR_ISF_SC_EES1I_EEEaSI_aSI_NS1D_6fusion15FusionCallbacksIS1H_NS1K_17LinearCombinationIaiaiLNS_15FloatRoundStyleE2EEESH_S1J_JEEENS4_5SM1004TMEM4LOAD26SM100_TMEM_LOAD_16dp32b32xESZ_S19_NS4_39AutoVectorizingCopyWithAssumedAlignmentILi128EEENS4_14SM90_TMA_STOREES19_S1V_S1V_EEEvvEEEEvNT_6ParamsE)
	.align		4
        /*000c*/ 	.word	index@(__assertfail)
	.align		4
        /*0010*/ 	.word	0x00000000
	.align		4
        /*0014*/ 	.word	0xfffffffe
	.align		4
        /*0018*/ 	.word	0x00000000
	.align		4
        /*001c*/ 	.word	0xfffffffd
	.align		4
        /*0020*/ 	.word	0x00000000
	.align		4
        /*0024*/ 	.word	0xfffffffc


//--------------------- .nv.constant4             --------------------------
	.section	.nv.constant4,"a",@progbits
	.align	8
	.align		8
.nv.constant4:
        /*0000*/ 	.dword	__assertfail
	.align		8
        /*0008*/ 	.dword	__unnamed_1
	.align		8
        /*0010*/ 	.dword	__unnamed_2
	.align		8
        /*0018*/ 	.dword	__unnamed_3
	.align		8
        /*0020*/ 	.dword	_ZN40_INTERNAL_659140c3_4_k_cu_1eb36809_273954cuda3std3__45__cpo5beginE
	.align		8
        /*0028*/ 	.dword	_ZN40_INTERNAL_659140c3_4_k_cu_1eb36809_273954cuda3std3__45__cpo3endE
	.align		8
        /*0030*/ 	.dword	_ZN40_INTERNAL_659140c3_4_k_cu_1eb36809_273954cuda3std3__45__cpo6cbeginE
	.align		8
        /*0038*/ 	.dword	_ZN40_INTERNAL_659140c3_4_k_cu_1eb36809_273954cuda3std3__45__cpo4cendE
	.align		8
        /*0040*/ 	.dword	_ZN40_INTERNAL_659140c3_4_k_cu_1eb36809_273954cuda3std3__442_GLOBAL__N__659140c3_4_k_cu_1eb36809_273956ignoreE
	.align		8
        /*0048*/ 	.dword	_ZN40_INTERNAL_659140c3_4_k_cu_1eb36809_273954cuda3std3__419piecewise_constructE
	.align		8
        /*0050*/ 	.dword	_ZN40_INTERNAL_659140c3_4_k_cu_1eb36809_273954cuda3std3__48in_placeE
	.align		8
        /*0058*/ 	.dword	_ZN40_INTERNAL_659140c3_4_k_cu_1eb36809_273954cuda3std6ranges3__45__cpo4swapE
	.align		8
        /*0060*/ 	.dword	_ZN40_INTERNAL_659140c3_4_k_cu_1eb36809_273954cuda3std6ranges3__45__cpo9iter_moveE
	.align		8
        /*0068*/ 	.dword	_ZN40_INTERNAL_659140c3_4_k_cu_1eb36809_273954cute7productE
	.align		8
        /*0070*/ 	.dword	_ZN40_INTERNAL_659140c3_4_k_cu_1eb36809_273954cute1_E
	.align		8
        /*0078*/ 	.dword	$str$25
	.align		8
        /*0080*/ 	.dword	$str$26
	.align		8
        /*0088*/ 	.dword	$str$27
	.align		8
        /*0090*/ 	.dword	$str$28


//--------------------- .text._ZN7cutlass13device_kernelINS_4gemm6kernel13GemmUniversalIN4cute5tupleIJiiiiEEENS1_10collective13CollectiveMmaINS1_35MainloopSm100TmaUmmaWarpSpecializedILi10ELi2ELi4ENS5_IJNS4_1CILi4EEENSA_ILi1EEESC_EEEEENS5_IJNSA_ILi64EEENSA_ILi256EEESF_EEEaNS5_IJlSC_lEEEaSI_NS4_8TiledMMAINS4_8MMA_AtomIJNS4_15SM100_MMA_S8_SSIaaiLi64ELi256ELNS4_4UMMA5MajorE0ELSN_0ELNSM_8SaturateE0EEEEEENS4_6LayoutINS5_IJSC_SC_SC_EEENS5_IJNSA_ILi0EEEST_ST_EEEEENS5_IJNS4_10UnderscoreESW_SW_EEEEENS4_13SM90_TMA_LOADENS4_14ComposedLayoutINS4_7SwizzleILi2ELi4ELi3EEENS4_18smem_ptr_flag_bitsILi8EEENSR_INS5_IJNSA_ILi8EEESF_EEENS5_IJSF_SC_EEEEEEEvNS4_8identityENS4_23SM90_TMA_LOAD_MULTICASTES19_vS1A_EENS_8epilogue10collective18CollectiveEpilogueINS1D_23Sm100TmaWarpSpecializedILi4ELi2ELi32ELb0ELb0EEEJSH_NS5_IJNSR_ISF_SC_EES1I_EEEaSI_aSI_NS1D_6fusion15FusionCallbacksIS1H_NS1K_17LinearCombinationIaiaiLNS_15FloatRoundStyleE2EEESH_S1J_JEEENS4_5SM1004TMEM4LOAD26SM100_TMEM_LOAD_16dp32b32xESZ_S19_NS4_39AutoVectorizingCopyWithAssumedAlignmentILi128EEENS4_14SM90_TMA_STOREES19_S1V_S1V_EEEvvEEEEvNT_6ParamsE --------------------------
	.section	.text._ZN7cutlass13device_kernelINS_4gemm6kernel13GemmUniversalIN4cute5tupleIJiiiiEEENS1_10collective13CollectiveMmaINS1_35MainloopSm100TmaUmmaWarpSpecializedILi10ELi2ELi4ENS5_IJNS4_1CILi4EEENSA_ILi1EEESC_EEEEENS5_IJNSA_ILi64EEENSA_ILi256EEESF_EEEaNS5_IJlSC_lEEEaSI_NS4_8TiledMMAINS4_8MMA_AtomIJNS4_15SM100_MMA_S8_SSIaaiLi64ELi256ELNS4_4UMMA5MajorE0ELSN_0ELNSM_8SaturateE0EEEEEENS4_6LayoutINS5_IJSC_SC_SC_EEENS5_IJNSA_ILi0EEEST_ST_EEEEENS5_IJNS4_10UnderscoreESW_SW_EEEEENS4_13SM90_TMA_LOADENS4_14ComposedLayoutINS4_7SwizzleILi2ELi4ELi3EEENS4_18smem_ptr_flag_bitsILi8EEENSR_INS5_IJNSA_ILi8EEESF_EEENS5_IJSF_SC_EEEEEEEvNS4_8identityENS4_23SM90_TMA_LOAD_MULTICASTES19_vS1A_EENS_8epilogue10collective18CollectiveEpilogueINS1D_23Sm100TmaWarpSpecializedILi4ELi2ELi32ELb0ELb0EEEJSH_NS5_IJNSR_ISF_SC_EES1I_EEEaSI_aSI_NS1D_6fusion15FusionCallbacksIS1H_NS1K_17LinearCombinationIaiaiLNS_15FloatRoundStyleE2EEESH_S1J_JEEENS4_5SM1004TMEM4LOAD26SM100_TMEM_LOAD_16dp32b32xESZ_S19_NS4_39AutoVectorizingCopyWithAssumedAlignmentILi128EEENS4_14SM90_TMA_STOREES19_S1V_S1V_EEEvvEEEEvNT_6ParamsE,"ax",@progbits
	.align	128
.text._ZN7cutlass13device_kernelINS_4gemm6kernel13GemmUniversalIN4cute5tupleIJiiiiEEENS1_10collective13CollectiveMmaINS1_35MainloopSm100TmaUmmaWarpSpecializedILi10ELi2ELi4ENS5_IJNS4_1CILi4EEENSA_ILi1EEESC_EEEEENS5_IJNSA_ILi64EEENSA_ILi256EEESF_EEEaNS5_IJlSC_lEEEaSI_NS4_8TiledMMAINS4_8MMA_AtomIJNS4_15SM100_MMA_S8_SSIaaiLi64ELi256ELNS4_4UMMA5MajorE0ELSN_0ELNSM_8SaturateE0EEEEEENS4_6LayoutINS5_IJSC_SC_SC_EEENS5_IJNSA_ILi0EEEST_ST_EEEEENS5_IJNS4_10UnderscoreESW_SW_EEEEENS4_13SM90_TMA_LOADENS4_14ComposedLayoutINS4_7SwizzleILi2ELi4ELi3EEENS4_18smem_ptr_flag_bitsILi8EEENSR_INS5_IJNSA_ILi8EEESF_EEENS5_IJSF_SC_EEEEEEEvNS4_8identityENS4_23SM90_TMA_LOAD_MULTICASTES19_vS1A_EENS_8epilogue10collective18CollectiveEpilogueINS1D_23Sm100TmaWarpSpecializedILi4ELi2ELi32ELb0ELb0EEEJSH_NS5_IJNSR_ISF_SC_EES1I_EEEaSI_aSI_NS1D_6fusion15FusionCallbacksIS1H_NS1K_17LinearCombinationIaiaiLNS_15FloatRoundStyleE2EEESH_S1J_JEEENS4_5SM1004TMEM4LOAD26SM100_TMEM_LOAD_16dp32b32xESZ_S19_NS4_39AutoVectorizingCopyWithAssumedAlignmentILi128EEENS4_14SM90_TMA_STOREES19_S1V_S1V_EEEvvEEEEvNT_6ParamsE:
        .type           _ZN7cutlass13device_kernelINS_4gemm6kernel13GemmUniversalIN4cute5tupleIJiiiiEEENS1_10collective13CollectiveMmaINS1_35MainloopSm100TmaUmmaWarpSpecializedILi10ELi2ELi4ENS5_IJNS4_1CILi4EEENSA_ILi1EEESC_EEEEENS5_IJNSA_ILi64EEENSA_ILi256EEESF_EEEaNS5_IJlSC_lEEEaSI_NS4_8TiledMMAINS4_8MMA_AtomIJNS4_15SM100_MMA_S8_SSIaaiLi64ELi256ELNS4_4UMMA5MajorE0ELSN_0ELNSM_8SaturateE0EEEEEENS4_6LayoutINS5_IJSC_SC_SC_EEENS5_IJNSA_ILi0EEEST_ST_EEEEENS5_IJNS4_10UnderscoreESW_SW_EEEEENS4_13SM90_TMA_LOADENS4_14ComposedLayoutINS4_7SwizzleILi2ELi4ELi3EEENS4_18smem_ptr_flag_bitsILi8EEENSR_INS5_IJNSA_ILi8EEESF_EEENS5_IJSF_SC_EEEEEEEvNS4_8identityENS4_23SM90_TMA_LOAD_MULTICASTES19_vS1A_EENS_8epilogue10collective18CollectiveEpilogueINS1D_23Sm100TmaWarpSpecializedILi4ELi2ELi32ELb0ELb0EEEJSH_NS5_IJNSR_ISF_SC_EES1I_EEEaSI_aSI_NS1D_6fusion15FusionCallbacksIS1H_NS1K_17LinearCombinationIaiaiLNS_15FloatRoundStyleE2EEESH_S1J_JEEENS4_5SM1004TMEM4LOAD26SM100_TMEM_LOAD_16dp32b32xESZ_S19_NS4_39AutoVectorizingCopyWithAssumedAlignmentILi128EEENS4_14SM90_TMA_STOREES19_S1V_S1V_EEEvvEEEEvNT_6ParamsE,@function
        .size           _ZN7cutlass13device_kernelINS_4gemm6kernel13GemmUniversalIN4cute5tupleIJiiiiEEENS1_10collective13CollectiveMmaINS1_35MainloopSm100TmaUmmaWarpSpecializedILi10ELi2ELi4ENS5_IJNS4_1CILi4EEENSA_ILi1EEESC_EEEEENS5_IJNSA_ILi64EEENSA_ILi256EEESF_EEEaNS5_IJlSC_lEEEaSI_NS4_8TiledMMAINS4_8MMA_AtomIJNS4_15SM100_MMA_S8_SSIaaiLi64ELi256ELNS4_4UMMA5MajorE0ELSN_0ELNSM_8SaturateE0EEEEEENS4_6LayoutINS5_IJSC_SC_SC_EEENS5_IJNSA_ILi0EEEST_ST_EEEEENS5_IJNS4_10UnderscoreESW_SW_EEEEENS4_13SM90_TMA_LOADENS4_14ComposedLayoutINS4_7SwizzleILi2ELi4ELi3EEENS4_18smem_ptr_flag_bitsILi8EEENSR_INS5_IJNSA_ILi8EEESF_EEENS5_IJSF_SC_EEEEEEEvNS4_8identityENS4_23SM90_TMA_LOAD_MULTICASTES19_vS1A_EENS_8epilogue10collective18CollectiveEpilogueINS1D_23Sm100TmaWarpSpecializedILi4ELi2ELi32ELb0ELb0EEEJSH_NS5_IJNSR_ISF_SC_EES1I_EEEaSI_aSI_NS1D_6fusion15FusionCallbacksIS1H_NS1K_17LinearCombinationIaiaiLNS_15FloatRoundStyleE2EEESH_S1J_JEEENS4_5SM1004TMEM4LOAD26SM100_TMEM_LOAD_16dp32b32xESZ_S19_NS4_39AutoVectorizingCopyWithAssumedAlignmentILi128EEENS4_14SM90_TMA_STOREES19_S1V_S1V_EEEvvEEEEvNT_6ParamsE,(.L_x_196 - _ZN7cutlass13device_kernelINS_4gemm6kernel13GemmUniversalIN4cute5tupleIJiiiiEEENS1_10collective13CollectiveMmaINS1_35MainloopSm100TmaUmmaWarpSpecializedILi10ELi2ELi4ENS5_IJNS4_1CILi4EEENSA_ILi1EEESC_EEEEENS5_IJNSA_ILi64EEENSA_ILi256EEESF_EEEaNS5_IJlSC_lEEEaSI_NS4_8TiledMMAINS4_8MMA_AtomIJNS4_15SM100_MMA_S8_SSIaaiLi64ELi256ELNS4_4UMMA5MajorE0ELSN_0ELNSM_8SaturateE0EEEEEENS4_6LayoutINS5_IJSC_SC_SC_EEENS5_IJNSA_ILi0EEEST_ST_EEEEENS5_IJNS4_10UnderscoreESW_SW_EEEEENS4_13SM90_TMA_LOADENS4_14ComposedLayoutINS4_7SwizzleILi2ELi4ELi3EEENS4_18smem_ptr_flag_bitsILi8EEENSR_INS5_IJNSA_ILi8EEESF_EEENS5_IJSF_SC_EEEEEEEvNS4_8identityENS4_23SM90_TMA_LOAD_MULTICASTES19_vS1A_EENS_8epilogue10collective18CollectiveEpilogueINS1D_23Sm100TmaWarpSpecializedILi4ELi2ELi32ELb0ELb0EEEJSH_NS5_IJNSR_ISF_SC_EES1I_EEEaSI_aSI_NS1D_6fusion15FusionCallbacksIS1H_NS1K_17LinearCombinationIaiaiLNS_15FloatRoundStyleE2EEESH_S1J_JEEENS4_5SM1004TMEM4LOAD26SM100_TMEM_LOAD_16dp32b32xESZ_S19_NS4_39AutoVectorizingCopyWithAssumedAlignmentILi128EEENS4_14SM90_TMA_STOREES19_S1V_S1V_EEEvvEEEEvNT_6ParamsE)
        .other          _ZN7cutlass13device_kernelINS_4gemm6kernel13GemmUniversalIN4cute5tupleIJiiiiEEENS1_10collective13CollectiveMmaINS1_35MainloopSm100TmaUmmaWarpSpecializedILi10ELi2ELi4ENS5_IJNS4_1CILi4EEENSA_ILi1EEESC_EEEEENS5_IJNSA_ILi64EEENSA_ILi256EEESF_EEEaNS5_IJlSC_lEEEaSI_NS4_8TiledMMAINS4_8MMA_AtomIJNS4_15SM100_MMA_S8_SSIaaiLi64ELi256ELNS4_4UMMA5MajorE0ELSN_0ELNSM_8SaturateE0EEEEEENS4_6LayoutINS5_IJSC_SC_SC_EEENS5_IJNSA_ILi0EEEST_ST_EEEEENS5_IJNS4_10UnderscoreESW_SW_EEEEENS4_13SM90_TMA_LOADENS4_14ComposedLayoutINS4_7SwizzleILi2ELi4ELi3EEENS4_18smem_ptr_flag_bitsILi8EEENSR_INS5_IJNSA_ILi8EEESF_EEENS5_IJSF_SC_EEEEEEEvNS4_8identityENS4_23SM90_TMA_LOAD_MULTICASTES19_vS1A_EENS_8epilogue10collective18CollectiveEpilogueINS1D_23Sm100TmaWarpSpecializedILi4ELi2ELi32ELb0ELb0EEEJSH_NS5_IJNSR_ISF_SC_EES1I_EEEaSI_aSI_NS1D_6fusion15FusionCallbacksIS1H_NS1K_17LinearCombinationIaiaiLNS_15FloatRoundStyleE2EEESH_S1J_JEEENS4_5SM1004TMEM4LOAD26SM100_TMEM_LOAD_16dp32b32xESZ_S19_NS4_39AutoVectorizingCopyWithAssumedAlignmentILi128EEENS4_14SM90_TMA_STOREES19_S1V_S1V_EEEvvEEEEvNT_6ParamsE,@"STO_CUDA_ENTRY STV_DEFAULT"
_ZN7cutlass13device_kernelINS_4gemm6kernel13GemmUniversalIN4cute5tupleIJiiiiEEENS1_10collective13CollectiveMmaINS1_35MainloopSm100TmaUmmaWarpSpecializedILi10ELi2ELi4ENS5_IJNS4_1CILi4EEENSA_ILi1EEESC_EEEEENS5_IJNSA_ILi64EEENSA_ILi256EEESF_EEEaNS5_IJlSC_lEEEaSI_NS4_8TiledMMAINS4_8MMA_AtomIJNS4_15SM100_MMA_S8_SSIaaiLi64ELi256ELNS4_4UMMA5MajorE0ELSN_0ELNSM_8SaturateE0EEEEEENS4_6LayoutINS5_IJSC_SC_SC_EEENS5_IJNSA_ILi0EEEST_ST_EEEEENS5_IJNS4_10UnderscoreESW_SW_EEEEENS4_13SM90_TMA_LOADENS4_14ComposedLayoutINS4_7SwizzleILi2ELi4ELi3EEENS4_18smem_ptr_flag_bitsILi8EEENSR_INS5_IJNSA_ILi8EEESF_EEENS5_IJSF_SC_EEEEEEEvNS4_8identityENS4_23SM90_TMA_LOAD_MULTICASTES19_vS1A_EENS_8epilogue10collective18CollectiveEpilogueINS1D_23Sm100TmaWarpSpecializedILi4ELi2ELi32ELb0ELb0EEEJSH_NS5_IJNSR_ISF_SC_EES1I_EEEaSI_aSI_NS1D_6fusion15FusionCallbacksIS1H_NS1K_17LinearCombinationIaiaiLNS_15FloatRoundStyleE2EEESH_S1J_JEEENS4_5SM1004TMEM4LOAD26SM100_TMEM_LOAD_16dp32b32xESZ_S19_NS4_39AutoVectorizingCopyWithAssumedAlignmentILi128EEENS4_14SM90_TMA_STOREES19_S1V_S1V_EEEvvEEEEvNT_6ParamsE:
[----:B------:R-:W1:Y:S01]  /*0000*/  LDC R1, c[0x0][0x37c] ;  /* 0x0000df00ff017b82 */ /* 0x000e620000000800 */
[----:B------:R-:W2:Y:S01]  /*0010*/  S2R R85, SR_TID.X ;  /* 0x0000000000557919 */ /* 0x000ea20000002100 */
[----:B------:R-:W3:Y:S01]  /*0020*/  LDCU.64 UR8, c[0x0][0x890] ;  /* 0x00011200ff0877ac */ /* 0x000ee20008000a00 */
[----:B------:R-:W-:Y:S02]  /*0030*/  PRMT R74, RZ, 0x7610, R74 ;  /* 0x00007610ff4a7816 */ /* 0x000fe4000000004a */
[----:B------:R-:W-:Y:S01]  /*0040*/  ELECT P3, URZ, PT ;  /* 0x0000000000ff782f */ /* 0x000fe20003860000 */
[----:B---3--:R-:W-:-:S04]  /*0050*/  UISETP.NE.U32.AND UP0, UPT, UR8, URZ, UPT ;  /* 0x000000ff0800728c */ /* 0x008fc8000bf05070 */
[----:B------:R-:W-:Y:S01]  /*0060*/  UISETP.NE.AND.EX UP0, UPT, UR9, URZ, UPT, UP0 ;  /* 0x000000ff0900728c */ /* 0x000fe2000bf05300 */
[----:B--2---:R-:W-:-:S05]  /*0070*/  SHF.R.U32.HI R75, RZ, 0x5, R85 ;  /* 0x00000005ff4b7819 */ /* 0x004fca0000011655 */
[----:B------:R-:W2:Y:S02]  /*0080*/  SHFL.IDX PT, R0, R75, RZ, 0x1f ;  /* 0x00001fff4b007589 */ /* 0x000ea400000e0000 */
[----:B--2---:R-:W-:Y:S01]  /*0090*/  R2UR UR18, R0 ;  /* 0x00000000001272ca */ /* 0x004fe200000e0000 */
[----:B-1----:R-:W-:-:S14]  /*00a0*/  BRA.U UP0, `(.L_x_0) ;  /* 0x0000000100307547 */ /* 0x002fdc000b800000 */
[----:B------:R-:W1:Y:S02]  /*00b0*/  LDCU.64 UR4, c[0x0][0x888] ;  /* 0x00011100ff0477ac */ /* 0x000e640008000a00 */
[----:B-1----:R-:W-:-:S04]  /*00c0*/  UISETP.NE.U32.AND UP0, UPT, UR4, URZ, UPT ;  /* 0x000000ff0400728c */ /* 0x002fc8000bf05070 */
[----:B------:R-:W-:-:S09]  /*00d0*/  UISETP.NE.AND.EX UP0, UPT, UR5, URZ, UPT, UP0 ;  /* 0x000000ff0500728c */ /* 0x000fd2000bf05300 */
[----:B------:R-:W-:Y:S05]  /*00e0*/  BRA.U !UP0, `(.L_x_1) ;  /* 0x0000000108147547 */ /* 0x000fea000b800000 */
[----:B------:R-:W1:Y:S01]  /*00f0*/  LDC.64 R40, c[0x0][0x888] ;  /* 0x00022200ff287b82 */ /* 0x000e620000000a00 */
[----:B------:R-:W1:Y:S02]  /*0100*/  LDCU.64 UR4, c[0x0][0x358] ;  /* 0x00006b00ff0477ac */ /* 0x000e640008000a00 */
[----:B-1----:R1:W5:Y:S01]  /*0110*/  LDG.E R40, desc[UR4][R40.64] ;  /* 0x0000000428287981 */ /* 0x002362000c1e1900 */
[----:B------:R-:W-:Y:S01]  /*0120*/  HFMA2 R74, -RZ, RZ, 0, 5.9604644775390625e-08 ;  /* 0x00000001ff4a7431 */ /* 0x000fe200000001ff */
[----:B------:R-:W-:Y:S05]  /*0130*/  BRA `(.L_x_0) ;  /* 0x00000000000c7947 */ /* 0x000fea0003800000 */
.L_x_1:
[----:B------:R-:W1:Y:S01]  /*0140*/  LDCU UR4, c[0x0][0x880] ;  /* 0x00011000ff0477ac */ /* 0x000e620008000800 */
[----:B------:R-:W-:Y:S01]  /*0150*/  HFMA2 R74, -RZ, RZ, 0, 5.9604644775390625e-08 ;  /* 0x00000001ff4a7431 */ /* 0x000fe200000001ff */
[----:B-1----:R-:W-:-:S07]  /*0160*/  MOV R40, UR4 ;  /* 0x0000000400287c02 */ /* 0x002fce0008000f00 */
.L_x_0:
[----:B------:R-:W2:Y:S02]  /*0170*/  LDCU.64 UR4, c[0x0][0x8b0] ;  /* 0x00011600ff0477ac */ /* 0x000ea40008000a00 */
[----:B--2---:R-:W-:-:S04]  /*0180*/  UISETP.NE.U32.AND UP0, UPT, UR4, URZ, UPT ;  /* 0x000000ff0400728c */ /* 0x004fc8000bf05070 */
[----:B------:R-:W-:-:S09]  /*0190*/  UISETP.NE.AND.EX UP0, UPT, UR5, URZ, UPT, UP0 ;  /* 0x000000ff0500728c */ /* 0x000fd2000bf05300 */
[----:B------:R-:W-:Y:S05]  /*01a0*/  BRA.U UP0, `(.L_x_2) ;  /* 0x0000000100287547 */ /* 0x000fea000b800000 */
[----:B------:R-:W2:Y:S02]  /*01b0*/  LDCU.64 UR4, c[0x0][0x8a8] ;  /* 0x00011500ff0477ac */ /* 0x000ea40008000a00 */
[----:B--2---:R-:W-:-:S04]  /*01c0*/  UISETP.NE.U32.AND UP0, UPT, UR4, URZ, UPT ;  /* 0x000000ff0400728c */ /* 0x004fc8000bf05070 */
[----:B------:R-:W-:-:S09]  /*01d0*/  UISETP.NE.AND.EX UP0, UPT, UR5, URZ, UPT, UP0 ;  /* 0x000000ff0500728c */ /* 0x000fd2000bf05300 */
[----:B------:R-:W-:Y:S05]  /*01e0*/  BRA.U !UP0, `(.L_x_3) ;  /* 0x0000000108107547 */ /* 0x000fea000b800000 */
[----:B------:R-:W2:Y:S01]  /*01f0*/  LDC.64 R38, c[0x0][0x8a8] ;  /* 0x00022a00ff267b82 */ /* 0x000ea20000000a00 */
[----:B------:R-:W2:Y:S02]  /*0200*/  LDCU.64 UR4, c[0x0][0x358] ;  /* 0x00006b00ff0477ac */ /* 0x000ea40008000a00 */
[----:B--2---:R2:W5:Y:S01]  /*0210*/  LDG.E R38, desc[UR4][R38.64] ;  /* 0x0000000426267981 */ /* 0x004562000c1e1900 */
[----:B------:R-:W-:Y:S05]  /*0220*/  BRA `(.L_x_2) ;  /* 0x0000000000087947 */ /* 0x000fea0003800000 */
.L_x_3:
[----:B------:R-:W2:Y:S02]  /*0230*/  LDCU UR4, c[0x0][0x8a0] ;  /* 0x00011400ff0477ac */ /* 0x000ea40008000800 */
[----:B--2---:R-:W-:Y:S02]  /*0240*/  MOV R38, UR4 ;  /* 0x0000000400267c02 */ /* 0x004fe40008000f00 */
.L_x_2:
[----:B------:R-:W-:Y:S01]  /*0250*/  IMAD.U32 R0, RZ, RZ, UR18 ;  /* 0x00000012ff007e24 */ /* 0x000fe2000f8e00ff */
[----:B------:R-:W-:Y:S04]  /*0260*/  BSSY.RECONVERGENT B0, `(.L_x_4) ;  /* 0x000000c000007945 */ /* 0x000fe80003800200 */
[C---:B------:R-:W-:Y:S02]  /*0270*/  ISETP.NE.OR P1, PT, R0.reuse, 0x1, !P3 ;  /* 0x000000010000780c */ /* 0x040fe40005f25670 */
[----:B------:R-:W-:-:S11]  /*0280*/  ISETP.NE.OR P0, PT, R0, 0x3, !P3 ;  /* 0x000000030000780c */ /* 0x000fd60005f05670 */
[----:B------:R-:W-:Y:S05]  /*0290*/  @P1 BRA `(.L_x_5) ;  /* 0x0000000000201947 */ /* 0x000fea0003800000 */
[----:B------:R-:W3:Y:S02]  /*02a0*/  LDCU.64 UR4, c[0x0][0x348] ;  /* 0x00006900ff0477ac */ /* 0x000ee40008000a00 */
[----:B---3--:R-:W-:Y:S02]  /*02b0*/  UIADD3 UR6, UP1, UPT, UR4, 0x80, URZ ;  /* 0x0000008004067890 */ /* 0x008fe4000ff3e0ff */
[----:B------:R-:W-:Y:S02]  /*02c0*/  UIADD3 UR4, UP0, UPT, UR4, 0x180, URZ ;  /* 0x0000018004047890 */ /* 0x000fe4000ff1e0ff */
[----:B------:R-:W-:Y:S02]  /*02d0*/  UIADD3.X UR7, UPT, UPT, URZ, UR5, URZ, UP1, !UPT ;  /* 0x00000005ff077290 */ /* 0x000fe40008ffe4ff */
[----:B------:R-:W-:-:S07]  /*02e0*/  UIADD3.X UR5, UPT, UPT, URZ, UR5, URZ, UP0, !UPT ;  /* 0x00000005ff057290 */ /* 0x000fce00087fe4ff */
[----:B------:R3:W-:Y:S02]  /*02f0*/  UTMACCTL.PF [UR6] ;  /* 0x00000000060079b9 */ /* 0x0007e40008040000 */
[----:B------:R3:W-:Y:S02]  /*0300*/  UTMACCTL.PF [UR4] ;  /* 0x00000000040079b9 */ /* 0x0007e40008040000 */
[----:B---3--:R-:W-:Y:S01]  /*0310*/  NOP ;  /* 0x0000000000007918 */ /* 0x008fe20000000000 */
.L_x_5:
[----:B------:R-:W-:Y:S05]  /*0320*/  BSYNC.RECONVERGENT B0 ;  /* 0x0000000000007941 */ /* 0x000fea0003800200 */
.L_x_4:
[----:B------:R-:W-:Y:S04]  /*0330*/  BSSY.RECONVERGENT B0, `(.L_x_6) ;  /* 0x000000a000007945 */ /* 0x000fe80003800200 */
        /* <DEDUP_REMOVED lines=9> */
.L_x_7:
[----:B------:R-:W-:Y:S05]  /*03d0*/  BSYNC.RECONVERGENT B0 ;  /* 0x0000000000007941 */ /* 0x000fea0003800200 */
.L_x_6:
[----:B------:R-:W3:Y:S01]  /*03e0*/  LDCU.64 UR4, c[0x0][0x888] ;  /* 0x00011100ff0477ac */ /* 0x000ee20008000a00 */
[----:B------:R-:W-:Y:S02]  /*03f0*/  UISETP.EQ.U32.AND UP2, UPT, UR8, URZ, UPT ;  /* 0x000000ff0800728c */ /* 0x000fe4000bf42070 */
[----:B------:R-:W-:Y:S02]  /*0400*/  UPLOP3.LUT UP3, UPT, UPT, UPT, UPT, 0x80, 0x8 ;  /* 0x000000000008789c */ /* 0x000fe40003f6f070 */
[----:B---3--:R-:W-:-:S04]  /*0410*/  UISETP.NE.U32.AND UP0, UPT, UR4, URZ, UPT ;  /* 0x000000ff0400728c */ /* 0x008fc8000bf05070 */
[----:B------:R-:W-:-:S04]  /*0420*/  UISETP.NE.AND.EX UP1, UPT, UR5, URZ, UPT, UP0 ;  /* 0x000000ff0500728c */ /* 0x000fc8000bf25300 */
[----:B------:R-:W-:-:S04]  /*0430*/  UISETP.EQ.OR.EX UP4, UPT, UR9, URZ, !UP1, UP2 ;  /* 0x000000ff0900728c */ /* 0x000fc8000cf82720 */
[----:B------:R-:W-:-:S06]  /*0440*/  UP2UR UR4, UPR, URZ, 0x10 ;  /* 0x00000010ff047883 */ /* 0x000fcc0008000000 */
[----:B------:R-:W-:Y:S01]  /*0450*/  MOV R78, UR4 ;  /* 0x00000004004e7c02 */ /* 0x000fe20008000f00 */
[----:B------:R-:W-:Y:S06]  /*0460*/  BRA.U !UP4, `(.L_x_8) ;  /* 0x000000010c207547 */ /* 0x000fec000b800000 */
[----:B-----5:R-:W-:Y:S01]  /*0470*/  R2UR UR5, R40 ;  /* 0x00000000280572ca */ /* 0x020fe200000e0000 */
[----:B------:R-:W-:Y:S02]  /*0480*/  UISETP.NE.U32.AND UP2, UPT, UR8, URZ, UPT ;  /* 0x000000ff0800728c */ /* 0x000fe4000bf45070 */
[----:B------:R-:W-:Y:S02]  /*0490*/  USEL UR4, URZ, 0xffffffff, UP1 ;  /* 0xffffffffff047887 */ /* 0x000fe40008800000 */
[----:B------:R-:W-:-:S08]  /*04a0*/  UISETP.NE.AND.EX UP2, UPT, UR9, URZ, UPT, UP2 ;  /* 0x000000ff0900728c */ /* 0x000fd0000bf45320 */
[----:B------:R-:W-:-:S04]  /*04b0*/  UISETP.NE.AND UP0, UPT, UR5, URZ, UPT ;  /* 0x000000ff0500728c */ /* 0x000fc8000bf05270 */
[----:B------:R-:W-:-:S04]  /*04c0*/  @!UP2 USEL UR4, URZ, 0xffffffff, UP0 ;  /* 0xffffffffff04a887 */ /* 0x000fc80008000000 */
[----:B------:R-:W-:-:S04]  /*04d0*/  ULOP3.LUT UR4, UR4, 0x1, URZ, 0xc0, !UPT ;  /* 0x0000000104047892 */ /* 0x000fc8000f8ec0ff */
[----:B------:R-:W-:Y:S02]  /*04e0*/  UISETP.NE.U32.AND UP3, UPT, UR4, 0x1, UPT ;  /* 0x000000010400788c */ /* 0x000fe4000bf65070 */
.L_x_8:
[----:B------:R-:W3:Y:S02]  /*04f0*/  SHFL.IDX PT, R2, R75, RZ, 0x1f ;  /* 0x00001fff4b027589 */ /* 0x000ee400000e0000 */
[----:B---3--:R-:W-:-:S13]  /*0500*/  ISETP.NE.AND P0, PT, R2, RZ, PT ;  /* 0x000000ff0200720c */ /* 0x008fda0003f05270 */
[----:B------:R-:W-:Y:S05]  /*0510*/  @P0 BRA `(.L_x_9) ;  /* 0x0000000000940947 */ /* 0x000fea0003800000 */
[----:B------:R-:W-:Y:S01]  /*0520*/  ELECT P0, URZ, PT ;  /* 0x0000000000ff782f */ /* 0x000fe20003800000 */
[----:B------:R-:W-:-:S12]  /*0530*/  BSSY.RECONVERGENT B0, `(.L_x_9) ;  /* 0x0000023000007945 */ /* 0x000fd80003800200 */
[----:B------:R-:W-:Y:S05]  /*0540*/  @!P0 BRA `(.L_x_10) ;  /* 0x0000000000848947 */ /* 0x000fea0003800000 */
[----:B------:R-:W3:Y:S01]  /*0550*/  S2UR UR4, SR_CgaCtaId ;  /* 0x00000000000479c3 */ /* 0x000ee20000008800 */
[----:B------:R-:W-:Y:S01]  /*0560*/  UMOV UR5, 0x400 ;  /* 0x0000040000057882 */ /* 0x000fe20000000000 */
[----:B------:R-:W-:Y:S01]  /*0570*/  UMOV UR8, 0x1 ;  /* 0x0000000100087882 */ /* 0x000fe20000000000 */
[----:B------:R-:W-:Y:S01]  /*0580*/  UMOV UR6, 0x4 ;  /* 0x0000000400067882 */ /* 0x000fe20000000000 */
[----:B------:R-:W-:-:S04]  /*0590*/  UIADD3 UR8, UPT, UPT, -UR8, 0x100000, URZ ;  /* 0x0010000008087890 */ /* 0x000fc8000fffe1ff */
[----:B------:R-:W-:Y:S02]  /*05a0*/  USHF.L.U32 UR9, UR8, 0xb, URZ ;  /* 0x0000000b08097899 */ /* 0x000fe400080006ff */
[----:B------:R-:W-:Y:S02]  /*05b0*/  USHF.L.U32 UR8, UR8, 0x1, URZ ;  /* 0x0000000108087899 */ /* 0x000fe400080006ff */
[----:B------:R-:W-:-:S04]  /*05c0*/  UIADD3 UR6, UPT, UPT, -UR6, 0x100000, URZ ;  /* 0x0010000006067890 */ /* 0x000fc8000fffe1ff */
[----:B------:R-:W-:Y:S02]  /*05d0*/  USHF.L.U32 UR7, UR6, 0xb, URZ ;  /* 0x0000000b06077899 */ /* 0x000fe400080006ff */
[----:B------:R-:W-:Y:S02]  /*05e0*/  USHF.L.U32 UR6, UR6, 0x1, URZ ;  /* 0x0000000106067899 */ /* 0x000fe400080006ff */
[----:B---3--:R-:W-:Y:S01]  /*05f0*/  ULEA UR4, UR4, UR5, 0x18 ;  /* 0x0000000504047291 */ /* 0x008fe2000f8ec0ff */
[----:B------:R-:W3:Y:S11]  /*0600*/  FENCE.VIEW.ASYNC.S ;  /* 0x00000000000073c6 */ /* 0x000ef60000000000 */
[----:B---3--:R3:W4:Y:S01]  /*0610*/  SYNCS.EXCH.64 URZ, [UR4], UR8 ;  /* 0x0000000804ff75b2 */ /* 0x0087220008000100 */
[----:B------:R3:W1:Y:S01]  /*0620*/  SYNCS.EXCH.64 URZ, [UR4+0x50], UR6 ;  /* 0x0000500604ff75b2 */ /* 0x0006620008000100 */
        /* <DEDUP_REMOVED lines=17> */
[----:B------:R3:W1:Y:S02]  /*0740*/  SYNCS.EXCH.64 URZ, [UR4+0x98], UR6 ;  /* 0x0000980604ff75b2 */ /* 0x0006640008000100 */
[----:B---3--:R-:W-:Y:S01]  /*0750*/  NOP ;  /* 0x0000000000007918 */ /* 0x008fe20000000000 */
.L_x_10:
[----:B------:R-:W-:Y:S05]  /*0760*/  BSYNC.RECONVERGENT B0 ;  /* 0x0000000000007941 */ /* 0x000fea0003800200 */
.L_x_9:
[----:B------:R-:W3:Y:S01]  /*0770*/  SHFL.IDX PT, R2, R75, RZ, 0x1f ;  /* 0x00001fff4b027589 */ /* 0x000ee200000e0000 */
[----:B------:R-:W-:Y:S01]  /*0780*/  NOP ;  /* 0x0000000000007918 */ /* 0x000fe20000000000 */
[----:B---3--:R-:W-:-:S13]  /*0790*/  ISETP.NE.AND P0, PT, R2, 0x1, PT ;  /* 0x000000010200780c */ /* 0x008fda0003f05270 */
[----:B------:R-:W-:Y:S05]  /*07a0*/  @P0 BRA `(.L_x_11) ;  /* 0x0000000000580947 */ /* 0x000fea0003800000 */
        /* <DEDUP_REMOVED lines=9> */
[----:B------:R-:W-:Y:S01]  /*0840*/  USHF.L.U32 UR6, UR6, 0x1, URZ ;  /* 0x0000000106067899 */ /* 0x000fe200080006ff */
[----:B------:R-:W-:Y:S01]  /*0850*/  ELECT P0, URZ, PT ;  /* 0x0000000000ff782f */ /* 0x000fe20003800000 */
[----:B---3--:R-:W-:Y:S01]  /*0860*/  ULEA UR4, UR4, UR5, 0x18 ;  /* 0x0000000504047291 */ /* 0x008fe2000f8ec0ff */
[----:B------:R-:W3:Y:S11]  /*0870*/  FENCE.VIEW.ASYNC.S ;  /* 0x00000000000073c6 */ /* 0x000ef60000000000 */
[----:B---3--:R3:W1:Y:S01]  /*0880*/  SYNCS.EXCH.64 URZ, [UR4+0xa0], UR8 ;  /* 0x0000a00804ff75b2 */ /* 0x0086620008000100 */
[----:B------:R3:W1:Y:S01]  /*0890*/  SYNCS.EXCH.64 URZ, [UR4+0xc0], UR6 ;  /* 0x0000c00604ff75b2 */ /* 0x0006620008000100 */
[----:B------:R3:W1:Y:S01]  /*08a0*/  SYNCS.EXCH.64 URZ, [UR4+0xa8], UR8 ;  /* 0x0000a80804ff75b2 */ /* 0x0006620008000100 */
[----:B------:R3:W1:Y:S01]  /*08b0*/  SYNCS.EXCH.64 URZ, [UR4+0xc8], UR6 ;  /* 0x0000c80604ff75b2 */ /* 0x0006620008000100 */
[----:B------:R3:W1:Y:S01]  /*08c0*/  SYNCS.EXCH.64 URZ, [UR4+0xb0], UR8 ;  /* 0x0000b00804ff75b2 */ /* 0x0006620008000100 */
[----:B------:R3:W1:Y:S01]  /*08d0*/  SYNCS.EXCH.64 URZ, [UR4+0xd0], UR6 ;  /* 0x0000d00604ff75b2 */ /* 0x0006620008000100 */
[----:B------:R3:W1:Y:S01]  /*08e0*/  SYNCS.EXCH.64 URZ, [UR4+0xb8], UR8 ;  /* 0x0000b80804ff75b2 */ /* 0x0006620008000100 */
[----:B------:R3:W1:Y:S01]  /*08f0*/  SYNCS.EXCH.64 URZ, [UR4+0xd8], UR6 ;  /* 0x0000d80604ff75b2 */ /* 0x0006620008000100 */
[----:B------:R-:W-:Y:S01]  /*0900*/  NOP ;  /* 0x0000000000007918 */ /* 0x000fe20000000000 */
.L_x_11:
[----:B------:R-:W2:Y:S01]  /*0910*/  SHFL.IDX PT, R2, R75, RZ, 0x1f ;  /* 0x00001fff4b027589 */ /* 0x000ea200000e0000 */
[----:B------:R-:W-:Y:S01]  /*0920*/  NOP ;  /* 0x0000000000007918 */ /* 0x000fe20000000000 */
[----:B--2---:R-:W-:-:S13]  /*0930*/  ISETP.NE.AND P0, PT, R2, 0x3, PT ;  /* 0x000000030200780c */ /* 0x004fda0003f05270 */
[----:B------:R-:W-:Y:S05]  /*0940*/  @P0 BRA `(.L_x_12) ;  /* 0x0000000000300947 */ /* 0x000fea0003800000 */
[----:B---3--:R-:W2:Y:S01]  /*0950*/  S2UR UR4, SR_CgaCtaId ;  /* 0x00000000000479c3 */ /* 0x008ea20000008800 */
[----:B------:R-:W-:Y:S01]  /*0960*/  UMOV UR6, 0x400 ;  /* 0x0000040000067882 */ /* 0x000fe20000000000 */
[----:B------:R-:W-:Y:S01]  /*0970*/  UMOV UR5, 0x20 ;  /* 0x0000002000057882 */ /* 0x000fe20000000000 */
[----:B------:R-:W-:Y:S01]  /*0980*/  ELECT P0, URZ, PT ;  /* 0x0000000000ff782f */ /* 0x000fe20003800000 */
[----:B--2---:R-:W-:Y:S02]  /*0990*/  ULEA UR6, UR4, UR6, 0x18 ;  /* 0x0000000604067291 */ /* 0x004fe4000f8ec0ff */
[----:B------:R-:W-:-:S04]  /*09a0*/  UIADD3 UR4, UPT, UPT, -UR5, 0x100000, URZ ;  /* 0x0010000005047890 */ /* 0x000fc8000fffe1ff */
[----:B------:R-:W-:Y:S02]  /*09b0*/  USHF.L.U32 UR5, UR4, 0xb, URZ ;  /* 0x0000000b04057899 */ /* 0x000fe400080006ff */
[----:B------:R-:W-:Y:S01]  /*09c0*/  USHF.L.U32 UR4, UR4, 0x1, URZ ;  /* 0x0000000104047899 */ /* 0x000fe200080006ff */
[----:B------:R-:W2:Y:S11]  /*09d0*/  FENCE.VIEW.ASYNC.S ;  /* 0x00000000000073c6 */ /* 0x000eb60000000000 */
[----:B--2---:R2:W3:Y:S01]  /*09e0*/  SYNCS.EXCH.64 URZ, [UR6+0xe0], UR4 ;  /* 0x0000e00406ff75b2 */ /* 0x0044e20008000100 */
[----:B------:R2:W1:Y:S01]  /*09f0*/  SYNCS.EXCH.64 URZ, [UR6+0xe8], UR4 ;  /* 0x0000e80406ff75b2 */ /* 0x0004620008000100 */
[----:B------:R-:W-:Y:S01]  /*0a00*/  NOP ;  /* 0x0000000000007918 */ /* 0x000fe20000000000 */
.L_x_12:
[----:B------:R-:W4:Y:S01]  /*0a10*/  SHFL.IDX PT, R2, R75, RZ, 0x1f ;  /* 0x00001fff4b027589 */ /* 0x000f2200000e0000 */
[----:B------:R-:W-:Y:S01]  /*0a20*/  NOP ;  /* 0x0000000000007918 */ /* 0x000fe20000000000 */
[----:B----4-:R-:W-:-:S13]  /*0a30*/  ISETP.NE.AND P0, PT, R2, 0x4, PT ;  /* 0x000000040200780c */ /* 0x010fda0003f05270 */
[----:B------:R-:W-:Y:S05]  /*0a40*/  @P0 BRA `(.L_x_13) ;  /* 0x00000000004c0947 */ /* 0x000fea0003800000 */
[----:B--23--:R-:W2:Y:S01]  /*0a50*/  S2UR UR6, SR_CgaCtaId ;  /* 0x00000000000679c3 */ /* 0x00cea20000008800 */
[----:B------:R-:W-:Y:S01]  /*0a60*/  UMOV UR4, 0x3a0 ;  /* 0x000003a000047882 */ /* 0x000fe20000000000 */
[----:B------:R-:W-:Y:S01]  /*0a70*/  UMOV UR5, 0x400 ;  /* 0x0000040000057882 */ /* 0x000fe20000000000 */
[----:B------:R-:W-:Y:S01]  /*0a80*/  USEL UR4, UR4, 0x320, UP3 ;  /* 0x0000032004047887 */ /* 0x000fe20009800000 */
[----:B------:R-:W-:Y:S01]  /*0a90*/  UMOV UR8, 0x1 ;  /* 0x0000000100087882 */ /* 0x000fe20000000000 */
[----:B------:R-:W-:Y:S01]  /*0aa0*/  ELECT P0, URZ, PT ;  /* 0x0000000000ff782f */ /* 0x000fe20003800000 */
[----:B------:R-:W-:-:S04]  /*0ab0*/  UIADD3 UR8, UPT, UPT, -UR8, 0x100000, URZ ;  /* 0x0010000008087890 */ /* 0x000fc8000fffe1ff */
[----:B------:R-:W-:Y:S02]  /*0ac0*/  USHF.L.U32 UR9, UR8, 0xb, URZ ;  /* 0x0000000b08097899 */ /* 0x000fe400080006ff */
[----:B------:R-:W-:Y:S02]  /*0ad0*/  USHF.L.U32 UR8, UR8, 0x1, URZ ;  /* 0x0000000108087899 */ /* 0x000fe400080006ff */
[----:B--2---:R-:W-:Y:S02]  /*0ae0*/  ULEA UR6, UR6, UR5, 0x18 ;  /* 0x0000000506067291 */ /* 0x004fe4000f8ec0ff */
[----:B------:R-:W-:-:S04]  /*0af0*/  UIADD3 UR4, UPT, UPT, -UR4, 0x100000, URZ ;  /* 0x0010000004047890 */ /* 0x000fc8000fffe1ff */
[----:B------:R-:W-:Y:S02]  /*0b00*/  USHF.L.U32 UR5, UR4, 0xb, URZ ;  /* 0x0000000b04057899 */ /* 0x000fe400080006ff */
[----:B------:R-:W-:Y:S01]  /*0b10*/  USHF.L.U32 UR4, UR4, 0x1, URZ ;  /* 0x0000000104047899 */ /* 0x000fe200080006ff */
[----:B------:R-:W2:Y:S03]  /*0b20*/  FENCE.VIEW.ASYNC.S ;  /* 0x00000000000073c6 */ /* 0x000ea60000000000 */
[----:B--2---:R4:W2:Y:S08]  /*0b30*/  SYNCS.EXCH.64 URZ, [UR6+0xf0], UR8 ;  /* 0x0000f00806ff75b2 */ /* 0x0048b00008000100 */
[----:B------:R4:W3:Y:S01]  /*0b40*/  SYNCS.EXCH.64 URZ, [UR6+0x100], UR4 ;  /* 0x0001000406ff75b2 */ /* 0x0008e20008000100 */
[----:B------:R4:W1:Y:S01]  /*0b50*/  SYNCS.EXCH.64 URZ, [UR6+0xf8], UR8 ;  /* 0x0000f80806ff75b2 */ /* 0x0008620008000100 */
[----:B------:R4:W1:Y:S02]  /*0b60*/  SYNCS.EXCH.64 URZ, [UR6+0x108], UR4 ;  /* 0x0001080406ff75b2 */ /* 0x0008640008000100 */
[----:B----4-:R-:W-:Y:S01]  /*0b70*/  NOP ;  /* 0x0000000000007918 */ /* 0x010fe20000000000 */
.L_x_13:
[----:B------:R-:W4:Y:S01]  /*0b80*/  SHFL.IDX PT, R2, R75, RZ, 0x1f ;  /* 0x00001fff4b027589 */ /* 0x000f2200000e0000 */
[----:B------:R-:W-:Y:S01]  /*0b90*/  NOP ;  /* 0x0000000000007918 */ /* 0x000fe20000000000 */
[----:B----4-:R-:W-:-:S13]  /*0ba0*/  ISETP.NE.AND P0, PT, R2, 0x5, PT ;  /* 0x000000050200780c */ /* 0x010fda0003f05270 */
[----:B------:R-:W-:Y:S05]  /*0bb0*/  @P0 BRA `(.L_x_14) ;  /* 0x0000000000580947 */ /* 0x000fea0003800000 */
[----:B--23--:R-:W2:Y:S01]  /*0bc0*/  S2UR UR4, SR_CgaCtaId ;  /* 0x00000000000479c3 */ /* 0x00cea20000008800 */
        /* <DEDUP_REMOVED lines=10> */
[----:B--2---:R-:W-:Y:S01]  /*0c70*/  ULEA UR4, UR4, UR5, 0x18 ;  /* 0x0000000504047291 */ /* 0x004fe2000f8ec0ff */
[----:B------:R-:W2:Y:S11]  /*0c80*/  FENCE.VIEW.ASYNC.S ;  /* 0x00000000000073c6 */ /* 0x000eb60000000000 */
[----:B--2---:R4:W2:Y:S01]  /*0c90*/  SYNCS.EXCH.64 URZ, [UR4+0x110], UR8 ;  /* 0x0001100804ff75b2 */ /* 0x0048a20008000100 */
[----:B------:R4:W3:Y:S01]  /*0ca0*/  SYNCS.EXCH.64 URZ, [UR4+0x130], UR6 ;  /* 0x0001300604ff75b2 */ /* 0x0008e20008000100 */
[----:B------:R4:W1:Y:S01]  /*0cb0*/  SYNCS.EXCH.64 URZ, [UR4+0x118], UR8 ;  /* 0x0001180804ff75b2 */ /* 0x0008620008000100 */
[----:B------:R4:W1:Y:S01]  /*0cc0*/  SYNCS.EXCH.64 URZ, [UR4+0x138], UR6 ;  /* 0x0001380604ff75b2 */ /* 0x0008620008000100 */
[----:B------:R4:W1:Y:S01]  /*0cd0*/  SYNCS.EXCH.64 URZ, [UR4+0x120], UR8 ;  /* 0x0001200804ff75b2 */ /* 0x0008620008000100 */
[----:B------:R4:W1:Y:S01]  /*0ce0*/  SYNCS.EXCH.64 URZ, [UR4+0x140], UR6 ;  /* 0x0001400604ff75b2 */ /* 0x0008620008000100 */
[----:B------:R4:W1:Y:S01]  /*0cf0*/  SYNCS.EXCH.64 URZ, [UR4+0x128], UR8 ;  /* 0x0001280804ff75b2 */ /* 0x0008620008000100 */
[----:B------:R4:W1:Y:S02]  /*0d00*/  SYNCS.EXCH.64 URZ, [UR4+0x148], UR6 ;  /* 0x0001480604ff75b2 */ /* 0x0008640008000100 */
[----:B----4-:R-:W-:Y:S01]  /*0d10*/  NOP ;  /* 0x0000000000007918 */ /* 0x010fe20000000000 */
.L_x_14:
[----:B------:R-:W4:Y:S01]  /*0d20*/  SHFL.IDX PT, R2, R75, RZ, 0x1f ;  /* 0x00001fff4b027589 */ /* 0x000f2200000e0000 */
[----:B------:R-:W1:Y:S01]  /*0d30*/  S2UR UR45, SR_CgaCtaId ;  /* 0x00000000002d79c3 */ /* 0x000e620000008800 */
[----:B------:R-:W-:Y:S01]  /*0d40*/  NOP ;  /* 0x0000000000007918 */ /* 0x000fe20000000000 */
[----:B----4-:R-:W-:-:S13]  /*0d50*/  ISETP.NE.AND P0, PT, R2, 0x3, PT ;  /* 0x000000030200780c */ /* 0x010fda0003f05270 */
[----:B-1----:R-:W-:Y:S05]  /*0d60*/  @P0 BRA `(.L_x_15) ;  /* 0x0000000000340947 */ /* 0x002fea0003800000 */
[----:B--23--:R-:W-:Y:S01]  /*0d70*/  UMOV UR4, 0x400 ;  /* 0x0000040000047882 */ /* 0x00cfe20000000000 */
[----:B------:R-:W-:Y:S01]  /*0d80*/  UMOV UR6, 0x20 ;  /* 0x0000002000067882 */ /* 0x000fe20000000000 */
[----:B------:R-:W-:Y:S02]  /*0d90*/  ULEA UR4, UR45, UR4, 0x18 ;  /* 0x000000042d047291 */ /* 0x000fe4000f8ec0ff */
[----:B------:R-:W-:-:S04]  /*0da0*/  UIADD3 UR6, UPT, UPT, -UR6, 0x100000, URZ ;  /* 0x0010000006067890 */ /* 0x000fc8000fffe1ff */
[----:B------:R-:W-:Y:S02]  /*0db0*/  USHF.L.U32 UR7, UR6, 0xb, URZ ;  /* 0x0000000b06077899 */ /* 0x000fe400080006ff */
[----:B------:R-:W-:Y:S01]  /*0dc0*/  USHF.L.U32 UR6, UR6, 0x1, URZ ;  /* 0x0000000106067899 */ /* 0x000fe200080006ff */
[----:B------:R-:W-:Y:S01]  /*0dd0*/  ELECT P0, URZ, PT ;  /* 0x0000000000ff782f */ /* 0x000fe20003800000 */
[----:B------:R-:W1:Y:S10]  /*0de0*/  FENCE.VIEW.ASYNC.S ;  /* 0x00000000000073c6 */ /* 0x000e740000000000 */
[----:B-1----:R1:W4:Y:S01]  /*0df0*/  SYNCS.EXCH.64 URZ, [UR4+0x150], UR6 ;  /* 0x0001500604ff75b2 */ /* 0x0023220008000100 */
[----:B------:R1:W2:Y:S01]  /*0e00*/  SYNCS.EXCH.64 URZ, [UR4+0x160], UR6 ;  /* 0x0001600604ff75b2 */ /* 0x0002a20008000100 */
[----:B------:R1:W3:Y:S01]  /*0e10*/  SYNCS.EXCH.64 URZ, [UR4+0x158], UR6 ;  /* 0x0001580604ff75b2 */ /* 0x0002e20008000100 */
[----:B------:R1:W1:Y:S01]  /*0e20*/  SYNCS.EXCH.64 URZ, [UR4+0x168], UR6 ;  /* 0x0001680604ff75b2 */ /* 0x0002620008000100 */
[----:B------:R-:W-:Y:S01]  /*0e30*/  NOP ;  /* 0x0000000000007918 */ /* 0x000fe20000000000 */
.L_x_15:
[----:B-123--:R-:W1:Y:S01]  /*0e40*/  LDCU UR4, c[0x0][0x36c] ;  /* 0x00006d80ff0477ac */ /* 0x00ee620008000800 */
[----:B------:R-:W-:Y:S01]  /*0e50*/  ISETP.NE.OR P3, PT, R0, 0x2, !P3 ;  /* 0x000000020000780c */ /* 0x000fe20005f65670 */
[----:B------:R-:W-:Y:S01]  /*0e60*/  NOP ;  /* 0x0000000000007918 */ /* 0x000fe20000000000 */
[----:B------:R-:W-:Y:S01]  /*0e70*/  LOP3.LUT R0, R85, 0x1f, RZ, 0xc0, !PT ;  /* 0x0000001f55007812 */ /* 0x000fe200078ec0ff */
[----:B------:R-:W-:Y:S02]  /*0e80*/  UISETP.NE.AND UP4, UPT, UR18, 0x2, UPT ;  /* 0x000000021200788c */ /* 0x000fe4000bf85270 */
[----:B------:R-:W-:Y:S02]  /*0e90*/  UISETP.NE.AND UP5, UPT, UR18, URZ, UPT ;  /* 0x000000ff1200728c */ /* 0x000fe4000bfa5270 */
[----:B-1----:R-:W-:-:S09]  /*0ea0*/  UISETP.EQ.U32.AND UP6, UPT, UR4, 0x1, UPT ;  /* 0x000000010400788c */ /* 0x002fd2000bfc2070 */
[----:B------:R-:W-:Y:S05]  /*0eb0*/  BRA.U !UP6, `(.L_x_16) ;  /* 0x000000010e087547 */ /* 0x000fea000b800000 */
[----:B----4-:R-:W-:Y:S01]  /*0ec0*/  UCGABAR_ARV ;  /* 0x00000000000079c7 */ /* 0x010fe20008000000 */
[----:B------:R-:W-:Y:S05]  /*0ed0*/  BRA `(.L_x_17) ;  /* 0x0000000000047947 */ /* 0x000fea0003800000 */
.L_x_16:
[----:B----4-:R-:W-:Y:S01]  /*0ee0*/  NOP ;  /* 0x0000000000007918 */ /* 0x010fe20000000000 */
.L_x_17:
[----:B------:R-:W1:Y:S01]  /*0ef0*/  S2UR UR30, SR_CTAID.X ;  /* 0x00000000001e79c3 */ /* 0x000e620000002500 */
[----:B------:R-:W-:-:S05]  /*0f00*/  CS2R.32 R77, SR_CgaSize ;  /* 0x00000000004d7805 */ /* 0x000fca0000008a00 */
[----:B------:R-:W-:-:S05]  /*0f10*/  IMAD R77, R77, -0xa0, RZ ;  /* 0xffffff604d4d7824 */ /* 0x000fca00078e02ff */
[----:B------:R-:W-:-:S14]  /*0f20*/  R2UR UR5, R77 ;  /* 0x000000004d0572ca */ /* 0x000fdc00000e0000 */
[----:B------:R-:W2:Y:S01]  /*0f30*/  LDCU UR5, c[0x0][UR5+0x2b0] ;  /* 0x00005600050577ac */ /* 0x000ea20008000800 */
[----:B------:R-:W-:-:S05]  /*0f40*/  CS2R.32 R77, SR_CgaSize ;  /* 0x00000000004d7805 */ /* 0x000fca0000008a00 */
[----:B------:R-:W-:-:S05]  /*0f50*/  IMAD R77, R77, -0xa0, RZ ;  /* 0xffffff604d4d7824 */ /* 0x000fca00078e02ff */
[----:B------:R-:W-:-:S14]  /*0f60*/  R2UR UR4, R77 ;  /* 0x000000004d0472ca */ /* 0x000fdc00000e0000 */
[----:B------:R-:W3:Y:S01]  /*0f70*/  LDCU UR4, c[0x0][UR4+0x2b4] ;  /* 0x00005680040477ac */ /* 0x000ee20008000800 */
[----:B------:R-:W4:Y:S01]  /*0f80*/  S2UR UR31, SR_CTAID.Y ;  /* 0x00000000001f79c3 */ /* 0x000f220000002600 */
[----:B------:R-:W-:-:S05]  /*0f90*/  CS2R.32 R77, SR_CgaSize ;  /* 0x00000000004d7805 */ /* 0x000fca0000008a00 */
[----:B------:R-:W-:-:S05]  /*0fa0*/  IMAD R77, R77, -0xa0, RZ ;  /* 0xffffff604d4d7824 */ /* 0x000fca00078e02ff */
[----:B------:R-:W-:-:S14]  /*0fb0*/  R2UR UR6, R77 ;  /* 0x000000004d0672ca */ /* 0x000fdc00000e0000 */
[----:B------:R-:W3:Y:S01]  /*0fc0*/  LDCU UR6, c[0x0][UR6+0x2a0] ;  /* 0x00005400060677ac */ /* 0x000ee20008000800 */
[----:B------:R-:W-:-:S05]  /*0fd0*/  CS2R.32 R77, SR_CgaSize ;  /* 0x00000000004d7805 */ /* 0x000fca0000008a00 */
[----:B------:R-:W-:-:S05]  /*0fe0*/  IMAD R77, R77, -0xa0, RZ ;  /* 0xffffff604d4d7824 */ /* 0x000fca00078e02ff */
[----:B------:R-:W-:-:S14]  /*0ff0*/  R2UR UR7, R77 ;  /* 0x000000004d0772ca */ /* 0x000fdc00000e0000 */
[----:B------:R-:W3:Y:S01]  /*1000*/  LDCU UR7, c[0x0][UR7+0x2a4] ;  /* 0x00005480070777ac */ /* 0x000ee20008000800 */
[----:B------:R-:W-:Y:S01]  /*1010*/  USHF.L.U32 UR24, UR45, 0xc, URZ ;  /* 0x0000000c2d187899 */ /* 0x000fe200080006ff */
[----:B------:R-:W3:Y:S01]  /*1020*/  LDCU UR19, c[0x0][0xb24] ;  /* 0x00016480ff1377ac */ /* 0x000ee20008000800 */
[----:B------:R-:W3:Y:S01]  /*1030*/  LDCU UR42, c[0x0][0xb24] ;  /* 0x00016480ff2a77ac */ /* 0x000ee20008000800 */
[----:B-1----:R-:W-:Y:S01]  /*1040*/  I2FP.F32.U32 R3, UR30 ;  /* 0x0000001e00037c45 */ /* 0x002fe20008201000 */
[----:B------:R-:W1:Y:S04]  /*1050*/  LDCU UR22, c[0x0][0xb30] ;  /* 0x00016600ff1677ac */ /* 0x000e680008000800 */
[----:B--2---:R-:W-:Y:S01]  /*1060*/  FMUL R3, R3, UR5 ;  /* 0x0000000503037c20 */ /* 0x004fe20008400000 */
[----:B------:R-:W-:Y:S01]  /*1070*/  ULOP3.LUT UR24, UR24, 0x3000, URZ, 0xc0, !UPT ;  /* 0x0000300018187892 */ /* 0x000fe2000f8ec0ff */
[----:B----4-:R-:W-:-:S04]  /*1080*/  I2FP.F32.U32 R2, UR31 ;  /* 0x0000001f00027c45 */ /* 0x010fc80008201000 */
[----:B------:R-:W2:Y:S01]  /*1090*/  F2I.U32.TRUNC.NTZ R3, R3 ;  /* 0x0000000300037305 */ /* 0x000ea2000020f000 */
[----:B---3--:R-:W-:-:S07]  /*10a0*/  FMUL R2, R2, UR4 ;  /* 0x0000000402027c20 */ /* 0x008fce0008400000 */
[----:B------:R-:W3:Y:S01]  /*10b0*/  F2I.U32.TRUNC.NTZ R2, R2 ;  /* 0x0000000200027305 */ /* 0x000ee2000020f000 */
[----:B--2---:R-:W-:Y:S02]  /*10c0*/  R2UR UR5, R3 ;  /* 0x00000000030572ca */ /* 0x004fe400000e0000 */
[----:B---3--:R-:W-:Y:S02]  /*10d0*/  R2UR UR4, R2 ;  /* 0x00000000020472ca */ /* 0x008fe400000e0000 */
[----:B------:R-:W-:-:S09]  /*10e0*/  PRMT R2, RZ, 0x7610, R2 ;  /* 0x00007610ff027816 */ /* 0x000fd20000000002 */
[----:B------:R-:W-:-:S04]  /*10f0*/  UIADD3 UR5, UPT, UPT, -UR5, URZ, URZ ;  /* 0x000000ff05057290 */ /* 0x000fc8000fffe1ff */
[----:B------:R-:W-:Y:S02]  /*1100*/  UIMAD UR5, UR6, UR5, UR30 ;  /* 0x00000005060572a4 */ /* 0x000fe4000f8e021e */
[----:B------:R-:W-:-:S04]  /*1110*/  UIADD3 UR4, UPT, UPT, -UR4, URZ, URZ ;  /* 0x000000ff04047290 */ /* 0x000fc8000fffe1ff */
[----:B------:R-:W-:Y:S01]  /*1120*/  IMAD.U32 R77, RZ, RZ, UR5 ;  /* 0x00000005ff4d7e24 */ /* 0x000fe2000f8e00ff */
[----:B------:R-:W-:-:S06]  /*1130*/  UIMAD UR4, UR7, UR4, UR31 ;  /* 0x00000004070472a4 */ /* 0x000fcc000f8e021f */
[----:B------:R-:W-:Y:S01]  /*1140*/  IMAD.U32 R76, RZ, RZ, UR4 ;  /* 0x00000004ff4c7e24 */ /* 0x000fe2000f8e00ff */
[----:B-1----:R-:W-:Y:S06]  /*1150*/  BRA.U UP5, `(.L_x_18) ;  /* 0x0000000105487547 */ /* 0x002fec000b800000 */
[----:B------:R-:W-:Y:S02]  /*1160*/  R2UR UR4, R76 ;  /* 0x000000004c0472ca */ /* 0x000fe400000e0000 */
[----:B------:R-:W-:-:S11]  /*1170*/  R2UR UR8, R77 ;  /* 0x000000004d0872ca */ /* 0x000fd600000e0000 */
[----:B------:R-:W-:Y:S02]  /*1180*/  UISETP.NE.AND UP0, UPT, UR4, URZ, UPT ;  /* 0x000000ff0400728c */ /* 0x000fe4000bf05270 */
[----:B------:R-:W-:Y:S02]  /*1190*/  UISETP.NE.AND UP2, UPT, UR8, 0x1, UPT ;  /* 0x000000010800788c */ /* 0x000fe4000bf45270 */
[----:B------:R-:W-:-:S04]  /*11a0*/  UISETP.EQ.OR UP0, UPT, UR8, URZ, !UP0 ;  /* 0x000000ff0800728c */ /* 0x000fc8000c702670 */
[----:B------:R-:W-:Y:S02]  /*11b0*/  USEL UR7, URZ, 0x1, !UP0 ;  /* 0x00000001ff077887 */ /* 0x000fe4000c000000 */
[----:B------:R-:W-:-:S04]  /*11c0*/  UISETP.NE.AND UP0, UPT, UR4, URZ, UPT ;  /* 0x000000ff0400728c */ /* 0x000fc8000bf05270 */
[----:B------:R-:W-:-:S04]  /*11d0*/  USEL UR4, URZ, 0x2, UP0 ;  /* 0x00000002ff047887 */ /* 0x000fc80008000000 */
[----:B------:R-:W-:Y:S02]  /*11e0*/  USEL UR6, UR4, 0x2, UP2 ;  /* 0x0000000204067887 */ /* 0x000fe40009000000 */
[----:B------:R-:W-:Y:S02]  /*11f0*/  USEL UR4, URZ, 0x4, UP0 ;  /* 0x00000004ff047887 */ /* 0x000fe40008000000 */
[----:B------:R-:W-:-:S04]  /*1200*/  UISETP.NE.AND UP2, UPT, UR8, 0x2, UPT ;  /* 0x000000020800788c */ /* 0x000fc8000bf45270 */
[----:B------:R-:W-:Y:S02]  /*1210*/  USEL UR5, UR4, 0x4, UP2 ;  /* 0x0000000404057887 */ /* 0x000fe40009000000 */
[----:B------:R-:W-:Y:S02]  /*1220*/  USEL UR4, URZ, 0x8, UP0 ;  /* 0x00000008ff047887 */ /* 0x000fe40008000000 */
[----:B------:R-:W-:Y:S02]  /*1230*/  UISETP.NE.AND UP0, UPT, UR8, 0x3, UPT ;  /* 0x000000030800788c */ /* 0x000fe4000bf05270 */
[----:B------:R-:W-:Y:S02]  /*1240*/  UIADD3 UR5, UPT, UPT, UR5, UR6, UR7 ;  /* 0x0000000605057290 */ /* 0x000fe4000fffe007 */
[----:B------:R-:W-:-:S04]  /*1250*/  USEL UR4, UR4, 0x8, UP0 ;  /* 0x0000000804047887 */ /* 0x000fc80008000000 */
[----:B------:R-:W-:-:S06]  /*1260*/  UIADD3 UR4, UPT, UPT, UR5, UR4, URZ ;  /* 0x0000000405047290 */ /* 0x000fcc000fffe0ff */
[----:B------:R-:W-:-:S07]  /*1270*/  IMAD.U32 R2, RZ, RZ, UR4 ;  /* 0x00000004ff027e24 */ /* 0x000fce000f8e00ff */
.L_x_18:
[----:B------:R-:W1:Y:S01]  /*1280*/  S2UR UR36, SR_CTAID.Z ;  /* 0x00000000002479c3 */ /* 0x000e620000002700 */
[----:B------:R-:W-:-:S09]  /*1290*/  UISETP.GE.AND UP0, UPT, UR19, 0x1, UPT ;  /* 0x000000011300788c */ /* 0x000fd2000bf06270 */
[----:B------:R-:W-:Y:S05]  /*12a0*/  BRA.U !UP0, `(.L_x_19) ;  /* 0x0000000108d07547 */ /* 0x000fea000b800000 */
[----:B------:R-:W2:Y:S01]  /*12b0*/  LDCU UR20, c[0x0][0xb0c] ;  /* 0x00016180ff1477ac */ /* 0x000ea20008000800 */
[----:B------:R-:W3:Y:S01]  /*12c0*/  LDCU.128 UR12, c[0x0][0xb10] ;  /* 0x00016200ff0c77ac */ /* 0x000ee20008000c00 */
[----:B------:R-:W4:Y:S01]  /*12d0*/  LDCU UR6, c[0x0][0x370] ;  /* 0x00006e00ff0677ac */ /* 0x000f220008000800 */
[----:B------:R-:W1:Y:S01]  /*12e0*/  LDCU UR7, c[0x0][0x374] ;  /* 0x00006e80ff0777ac */ /* 0x000e620008000800 */
[----:B------:R-:W1:Y:S01]  /*12f0*/  LDCU UR21, c[0x0][0xb20] ;  /* 0x00016400ff1577ac */ /* 0x000e620008000800 */
[----:B--2---:R-:W-:Y:S02]  /*1300*/  UISETP.NE.AND UP0, UPT, UR20, 0x1, UPT ;  /* 0x000000011400788c */ /* 0x004fe4000bf05270 */
[----:B---3--:R-:W-:Y:S01]  /*1310*/  UIMAD.WIDE.U32 UR4, UR30, UR12, URZ ;  /* 0x0000000c1e0472a5 */ /* 0x008fe2000f8e00ff */
[----:B------:R-:W2:Y:S01]  /*1320*/  LDCU.64 UR8, c[0x0][0xb28] ;  /* 0x00016500ff0877ac */ /* 0x000ea20008000a00 */
[----:B----4-:R-:W-:Y:S02]  /*1330*/  UIMAD.WIDE.U32 UR10, UR6, UR12, URZ ;  /* 0x0000000c060a72a5 */ /* 0x010fe4000f8e00ff */
[----:B------:R-:W-:-:S02]  /*1340*/  USHF.R.U32.HI UR5, URZ, UR13, UR5 ;  /* 0x0000000dff057299 */ /* 0x000fc40008011605 */
[----:B------:R-:W-:Y:S02]  /*1350*/  UISETP.NE.AND UP2, UPT, UR19, 0x1, UPT ;  /* 0x000000011300788c */ /* 0x000fe4000bf45270 */
[----:B------:R-:W-:Y:S01]  /*1360*/  USEL UR5, UR30, UR5, !UP0 ;  /* 0x000000051e057287 */ /* 0x000fe2000c000000 */
[----:B------:R-:W-:Y:S01]  /*1370*/  UMOV UR10, UR11 ;  /* 0x0000000b000a7c82 */ /* 0x000fe20008000000 */
[----:B------:R-:W-:Y:S02]  /*1380*/  UIMAD.WIDE.U32 UR16, UR31, UR15, URZ ;  /* 0x0000000f1f1072a5 */ /* 0x000fe4000f8e00ff */
[----:B------:R-:W-:Y:S02]  /*1390*/  @UP0 USHF.R.U32.HI UR6, URZ, UR13, UR10 ;  /* 0x0000000dff060299 */ /* 0x000fe4000801160a */
[----:B------:R-:W-:Y:S02]  /*13a0*/  UISETP.NE.AND UP0, UPT, UR14, 0x1, UPT ;  /* 0x000000010e00788c */ /* 0x000fe4000bf05270 */
[----:B-1----:R-:W-:-:S02]  /*13b0*/  UIMAD.WIDE.U32 UR10, UR7, UR15, URZ ;  /* 0x0000000f070a72a5 */ /* 0x002fc4000f8e00ff */
[----:B--2---:R-:W-:Y:S01]  /*13c0*/  UIMAD.WIDE.U32 UR12, UR6, UR8, URZ ;  /* 0x00000008060c72a5 */ /* 0x004fe2000f8e00ff */
[----:B------:R-:W-:Y:S02]  /*13d0*/  UMOV UR4, UR17 ;  /* 0x0000001100047c82 */ /* 0x000fe40008000000 */
[----:B------:R-:W-:Y:S02]  /*13e0*/  USHF.R.U32.HI UR4, URZ, UR21, UR4 ;  /* 0x00000015ff047299 */ /* 0x000fe40008011604 */
[----:B------:R-:W-:Y:S02]  /*13f0*/  UMOV UR10, UR11 ;  /* 0x0000000b000a7c82 */ /* 0x000fe40008000000 */
[----:B------:R-:W-:Y:S01]  /*1400*/  UMOV UR12, UR13 ;  /* 0x0000000d000c7c82 */ /* 0x000fe20008000000 */
[----:B------:R-:W-:Y:S02]  /*1410*/  @UP0 USHF.R.U32.HI UR7, URZ, UR21, UR10 ;  /* 0x00000015ff070299 */ /* 0x000fe4000801160a */
[----:B------:R-:W-:-:S02]  /*1420*/  USEL UR4, UR31, UR4, !UP0 ;  /* 0x000000041f047287 */ /* 0x000fc4000c000000 */
[----:B------:R-:W-:Y:S02]  /*1430*/  UIMAD.WIDE.U32 UR10, UR7, UR8, URZ ;  /* 0x00000008070a72a5 */ /* 0x000fe4000f8e00ff */
[----:B------:R-:W-:Y:S02]  /*1440*/  @UP2 USHF.R.U32.HI UR6, URZ, UR9, UR12 ;  /* 0x00000009ff062299 */ /* 0x000fe4000801160c */
[----:B------:R-:W-:-:S03]  /*1450*/  UIMAD.WIDE.U32 UR12, UR4, UR8, URZ ;  /* 0x00000008040c72a5 */ /* 0x000fc6000f8e00ff */
[----:B------:R-:W-:Y:S02]  /*1460*/  UMOV UR10, UR11 ;  /* 0x0000000b000a7c82 */ /* 0x000fe40008000000 */
[----:B------:R-:W-:Y:S02]  /*1470*/  @UP2 USHF.R.U32.HI UR7, URZ, UR9, UR10 ;  /* 0x00000009ff072299 */ /* 0x000fe4000801160a */
[----:B------:R-:W-:Y:S02]  /*1480*/  UIMAD UR10, UR6, UR19, URZ ;  /* 0x00000013060a72a4 */ /* 0x000fe4000f8e02ff */
[----:B------:R-:W-:-:S04]  /*1490*/  UIMAD UR7, UR7, UR19, URZ ;  /* 0x00000013070772a4 */ /* 0x000fc8000f8e02ff */
[----:B------:R-:W-:-:S03]  /*14a0*/  UISETP.GE.AND UP0, UPT, UR4, UR7, UPT ;  /* 0x000000070400728c */ /* 0x000fc6000bf06270 */
[----:B------:R-:W-:Y:S01]  /*14b0*/  UMOV UR7, UR13 ;  /* 0x0000000d00077c82 */ /* 0x000fe20008000000 */
[----:B------:R-:W-:Y:S02]  /*14c0*/  UISETP.GE.OR UP0, UPT, UR5, UR10, UP0 ;  /* 0x0000000a0500728c */ /* 0x000fe40008706670 */
[----:B------:R-:W-:Y:S02]  /*14d0*/  UIMAD.WIDE.U32 UR10, UR5, UR8, URZ ;  /* 0x00000008050a72a5 */ /* 0x000fe4000f8e00ff */
[----:B------:R-:W-:Y:S02]  /*14e0*/  USHF.R.U32.HI UR7, URZ, UR9, UR7 ;  /* 0x00000009ff077299 */ /* 0x000fe40008011607 */
[----:B------:R-:W-:Y:S02]  /*14f0*/  UIADD3 UR10, UPT, UPT, -UR4, URZ, URZ ;  /* 0x000000ff040a7290 */ /* 0x000fe4000fffe1ff */
[----:B------:R-:W-:Y:S02]  /*1500*/  USEL UR7, UR4, UR7, !UP2 ;  /* 0x0000000704077287 */ /* 0x000fe4000d000000 */
[----:B------:R-:W-:Y:S01]  /*1510*/  UIMAD UR10, UR14, UR10, UR31 ;  /* 0x0000000a0e0a72a4 */ /* 0x000fe2000f8e021f */
[----:B------:R-:W-:Y:S01]  /*1520*/  @!UP0 UMOV UR8, UR11 ;  /* 0x0000000b00088c82 */ /* 0x000fe20008000000 */
[----:B------:R-:W-:-:S02]  /*1530*/  UIADD3 UR11, UPT, UPT, -UR5, URZ, URZ ;  /* 0x000000ff050b7290 */ /* 0x000fc4000fffe1ff */
[----:B------:R-:W-:Y:S02]  /*1540*/  @!UP0 USHF.R.U32.HI UR8, URZ, UR9, UR8 ;  /* 0x00000009ff088299 */ /* 0x000fe40008011608 */
[----:B------:R-:W-:Y:S02]  /*1550*/  UIADD3 UR9, UPT, UPT, -UR7, URZ, URZ ;  /* 0x000000ff07097290 */ /* 0x000fe4000fffe1ff */
[----:B------:R-:W-:Y:S02]  /*1560*/  @!UP0 USEL UR8, UR5, UR8, !UP2 ;  /* 0x0000000805088287 */ /* 0x000fe4000d000000 */
[----:B------:R-:W-:Y:S02]  /*1570*/  UIMAD UR9, UR19, UR9, UR4 ;  /* 0x00000009130972a4 */ /* 0x000fe4000f8e0204 */
[----:B------:R-:W-:Y:S02]  /*1580*/  @!UP0 UIADD3 UR7, UPT, UPT, UR7, -UR8, URZ ;  /* 0x8000000807078290 */ /* 0x000fe4000fffe0ff */
[----:B------:R-:W-:-:S02]  /*1590*/  @!UP0 UIMAD UR6, UR9, UR6, UR8 ;  /* 0x00000006090682a4 */ /* 0x000fc4000f8e0208 */
[----:B------:R-:W-:Y:S02]  /*15a0*/  @!UP0 UIMAD UR4, UR7, UR19, UR5 ;  /* 0x00000013070482a4 */ /* 0x000fe4000f8e0205 */
[----:B------:R-:W-:Y:S02]  /*15b0*/  UIMAD UR30, UR20, UR11, UR30 ;  /* 0x0000000b141e72a4 */ /* 0x000fe4000f8e021e */
[----:B------:R-:W-:Y:S01]  /*15c0*/  UIMAD UR31, UR4, UR14, UR10 ;  /* 0x0000000e041f72a4 */ /* 0x000fe2000f8e020a */
[----:B------:R-:W-:Y:S02]  /*15d0*/  @!UP0 UMOV UR5, UR6 ;  /* 0x0000000600058c82 */ /* 0x000fe40008000000 */
[----:B------:R-:W-:-:S12]  /*15e0*/  UIMAD UR30, UR5, UR20, UR30 ;  /* 0x00000014051e72a4 */ /* 0x000fd8000f8e021e */
.L_x_19:
[----:B------:R-:W-:-:S09]  /*15f0*/  UISETP.NE.AND UP0, UPT, UR22, 0x1, UPT ;  /* 0x000000011600788c */ /* 0x000fd2000bf05270 */
[----:B------:R-:W-:Y:S05]  /*1600*/  BRA.U UP0, `(.L_x_20) ;  /* 0x0000000100407547 */ /* 0x000fea000b800000 */
[----:B------:R-:W2:Y:S01]  /*1610*/  LDCU.128 UR8, c[0x0][0xb10] ;  /* 0x00016200ff0877ac */ /* 0x000ea20008000c00 */
[----:B------:R-:W3:Y:S01]  /*1620*/  LDCU UR12, c[0x0][0xb0c] ;  /* 0x00016180ff0c77ac */ /* 0x000ee20008000800 */
[----:B------:R-:W4:Y:S01]  /*1630*/  LDCU UR13, c[0x0][0xb20] ;  /* 0x00016400ff0d77ac */ /* 0x000f220008000800 */
[----:B--2---:R-:W-:Y:S02]  /*1640*/  UIMAD.WIDE.U32 UR4, UR30, UR8, URZ ;  /* 0x000000081e0472a5 */ /* 0x004fe4000f8e00ff */
[----:B------:R-:W-:Y:S02]  /*1650*/  UIMAD.WIDE.U32 UR6, UR31, UR11, URZ ;  /* 0x0000000b1f0672a5 */ /* 0x000fe4000f8e00ff */
[----:B---3--:R-:W-:Y:S02]  /*1660*/  UISETP.NE.AND UP0, UPT, UR12, 0x1, UPT ;  /* 0x000000010c00788c */ /* 0x008fe4000bf05270 */
[----:B------:R-:W-:-:S03]  /*1670*/  USHF.R.U32.HI UR5, URZ, UR9, UR5 ;  /* 0x00000009ff057299 */ /* 0x000fc60008011605 */
[----:B------:R-:W-:Y:S01]  /*1680*/  UMOV UR4, UR7 ;  /* 0x0000000700047c82 */ /* 0x000fe20008000000 */
[----:B------:R-:W-:Y:S02]  /*1690*/  USEL UR5, UR30, UR5, !UP0 ;  /* 0x000000051e057287 */ /* 0x000fe4000c000000 */
[----:B------:R-:W-:Y:S02]  /*16a0*/  UISETP.NE.AND UP0, UPT, UR10, 0x1, UPT ;  /* 0x000000010a00788c */ /* 0x000fe4000bf05270 */
[----:B----4-:R-:W-:-:S04]  /*16b0*/  USHF.R.U32.HI UR4, URZ, UR13, UR4 ;  /* 0x0000000dff047299 */ /* 0x010fc80008011604 */
[----:B------:R-:W-:-:S04]  /*16c0*/  USEL UR4, UR31, UR4, !UP0 ;  /* 0x000000041f047287 */ /* 0x000fc8000c000000 */
[----:B------:R-:W-:Y:S02]  /*16d0*/  UIADD3 UR6, UPT, UPT, UR5, -UR4, URZ ;  /* 0x8000000405067290 */ /* 0x000fe4000fffe0ff */
[----:B------:R-:W-:Y:S02]  /*16e0*/  UIADD3 UR4, UPT, UPT, -UR5, UR4, URZ ;  /* 0x0000000405047290 */ /* 0x000fe4000fffe1ff */
[----:B------:R-:W-:Y:S02]  /*16f0*/  UIMAD UR31, UR6, UR10, UR31 ;  /* 0x0000000a061f72a4 */ /* 0x000fe4000f8e021f */
[----:B------:R-:W-:-:S12]  /*1700*/  UIMAD UR30, UR4, UR12, UR30 ;  /* 0x0000000c041e72a4 */ /* 0x000fd8000f8e021e */
.L_x_20:
[----:B------:R-:W-:Y:S01]  /*1710*/  UISETP.NE.AND UP0, UPT, UR18, 0x2, UPT ;  /* 0x000000021200788c */ /* 0x000fe2000bf05270 */
[----:B------:R-:W-:Y:S09]  /*1720*/  BRA.U !UP6, `(.L_x_21) ;  /* 0x000000010e0c7547 */ /* 0x000ff2000b800000 */
[----:B------:R-:W-:Y:S01]  /*1730*/  UCGABAR_WAIT ;  /* 0x0000000000007dc7 */ /* 0x000fe20008000000 */
[----:B------:R-:W-:Y:S01]  /*1740*/  CCTL.IVALL ;  /* 0x00000000ff00798f */ /* 0x000fe20002000000 */
[----:B------:R-:W-:Y:S05]  /*1750*/  BRA `(.L_x_22) ;  /* 0x0000000000047947 */ /* 0x000fea0003800000 */
.L_x_21:
[----:B------:R-:W-:Y:S06]  /*1760*/  BAR.SYNC.DEFER_BLOCKING 0x0 ;  /* 0x0000000000007b1d */ /* 0x000fec0000010000 */
.L_x_22:
[----:B------:R-:W-:Y:S05]  /*1770*/  BRA.U UP0, `(.L_x_23) ;  /* 0x0000001500a07547 */ /* 0x000fea000b800000 */
[----:B------:R-:W2:Y:S01]  /*1780*/  LDCU UR6, c[0x0][0x38c] ;  /* 0x00007180ff0677ac */ /* 0x000ea20008000800 */
[----:B------:R-:W-:Y:S01]  /*1790*/  PLOP3.LUT P1, PT, PT, PT, UP3, 0x80, 0x8 ;  /* 0x000000000008781c */ /* 0x000fe20003f2f038 */
[----:B------:R-:W-:Y:S01]  /*17a0*/  IMAD.MOV.U32 R12, RZ, RZ, 0x1 ;  /* 0x00000001ff0c7424 */ /* 0x000fe200078e00ff */
[----:B------:R-:W-:Y:S01]  /*17b0*/  ISETP.EQ.OR P2, PT, R0, RZ, P3 ;  /* 0x000000ff0000720c */ /* 0x000fe20001f42670 */
[----:B------:R-:W-:Y:S01]  /*17c0*/  UISETP.NE.AND UP1, UPT, UR18, URZ, UPT ;  /* 0x000000ff1200728c */ /* 0x000fe2000bf25270 */
[----:B------:R-:W-:Y:S01]  /*17d0*/  PLOP3.LUT P1, PT, P1, PT, PT, 0x8, 0x80 ;  /* 0x000000000080781c */ /* 0x000fe20000f2e170 */
[----:B------:R-:W-:Y:S01]  /*17e0*/  USEL UR25, URZ, 0x1, UP4 ;  /* 0x00000001ff197887 */ /* 0x000fe2000a000000 */
[----:B------:R-:W-:Y:S01]  /*17f0*/  CS2R R10, SRZ ;  /* 0x00000000000a7805 */ /* 0x000fe2000001ff00 */
[----:B------:R-:W-:Y:S01]  /*1800*/  IMAD.MOV.U32 R9, RZ, RZ, RZ ;  /* 0x000000ffff097224 */ /* 0x000fe200078e00ff */
[----:B------:R-:W3:Y:S01]  /*1810*/  LDCU UR39, c[0x0][0x370] ;  /* 0x00006e00ff2777ac */ /* 0x000ee20008000800 */
[----:B------:R-:W-:Y:S01]  /*1820*/  IMAD.MOV.U32 R8, RZ, RZ, 0x1 ;  /* 0x00000001ff087424 */ /* 0x000fe200078e00ff */
[----:B------:R-:W4:Y:S01]  /*1830*/  LDCU.64 UR28, c[0x0][0x348] ;  /* 0x00006900ff1c77ac */ /* 0x000f220008000a00 */
[----:B------:R-:W-:-:S02]  /*1840*/  USHF.R.U32.HI UR44, URZ, 0x6, UR24 ;  /* 0x00000006ff2c7899 */ /* 0x000fc40008011618 */
[----:B--2---:R-:W-:Y:S02]  /*1850*/  UIADD3 UR5, UPT, UPT, UR6, 0x3f, URZ ;  /* 0x0000003f06057890 */ /* 0x004fe4000fffe0ff */
[----:B------:R-:W-:Y:S02]  /*1860*/  UIADD3 UR46, UPT, UPT, UR6, 0x7e, URZ ;  /* 0x0000007e062e7890 */ /* 0x000fe4000fffe0ff */
[----:B------:R-:W-:Y:S01]  /*1870*/  USHF.R.S32.HI UR4, URZ, 0x1f, UR5 ;  /* 0x0000001fff047899 */ /* 0x000fe20008011405 */
[----:B------:R-:W2:Y:S03]  /*1880*/  LDCU UR38, c[0x0][0x374] ;  /* 0x00006e80ff2677ac */ /* 0x000ea60008000800 */
[----:B------:R-:W-:Y:S02]  /*1890*/  ULEA.HI UR4, UR4, UR5, URZ, 0x6 ;  /* 0x0000000504047291 */ /* 0x000fe4000f8f30ff */
[----:B------:R-:W-:-:S02]  /*18a0*/  USEL UR25, UR25, 0x2, UP1 ;  /* 0x0000000219197887 */ /* 0x000fc40008800000 */
[----:B------:R-:W-:Y:S02]  /*18b0*/  USHF.R.S32.HI UR41, URZ, 0x6, UR4 ;  /* 0x00000006ff297899 */ /* 0x000fe40008011404 */
[----:B------:R-:W-:Y:S02]  /*18c0*/  UIADD3 UR4, UPT, UPT, UR6, -0x1, URZ ;  /* 0xffffffff06047890 */ /* 0x000fe4000fffe0ff */
[----:B------:R-:W-:Y:S02]  /*18d0*/  UISETP.LT.U32.AND UP0, UPT, UR41, 0xa, UPT ;  /* 0x0000000a2900788c */ /* 0x000fe4000bf01070 */
[----:B------:R-:W-:Y:S02]  /*18e0*/  UISETP.GE.U32.AND UP2, UPT, UR4, -0x7f, UPT ;  /* 0xffffff810400788c */ /* 0x000fe4000bf46070 */
[----:B------:R-:W-:Y:S01]  /*18f0*/  USEL UR40, UR41, 0xa, UP0 ;  /* 0x0000000a29287887 */ /* 0x000fe20008000000 */
[----:B------:R-:W-:-:S03]  /*1900*/  UMOV UR5, URZ ;  /* 0x000000ff00057c82 */ /* 0x000fc60008000000 */
[----:B------:R-:W-:Y:S02]  /*1910*/  UIADD3 UR21, UPT, UPT, UR40, -0x1, URZ ;  /* 0xffffffff28157890 */ /* 0x000fe4000fffe0ff */
[----:B------:R-:W-:-:S03]  /*1920*/  UIADD3 UR43, UPT, UPT, UR41, -UR40, URZ ;  /* 0x80000028292b7290 */ /* 0x000fc6000fffe0ff */
[----:B------:R-:W-:-:S04]  /*1930*/  @UP2 UIADD3 UR21, UPT, UPT, UR40, URZ, URZ ;  /* 0x000000ff28152290 */ /* 0x000fc8000fffe0ff */
[----:B--234-:R-:W-:-:S12]  /*1940*/  UIADD3 UR21, UPT, UPT, UR21, 0x1, URZ ;  /* 0x0000000115157890 */ /* 0x01cfd8000fffe0ff */
.L_x_43:
[----:B------:R-:W-:Y:S01]  /*1950*/  UISETP.NE.AND UP0, UPT, UR45, URZ, UPT ;  /* 0x000000ff2d00728c */ /* 0x000fe2000bf05270 */
[----:B------:R-:W2:Y:S08]  /*1960*/  S2UR UR45, SR_CgaCtaId ;  /* 0x00000000002d79c3 */ /* 0x000eb00000008800 */
[----:B------:R-:W-:Y:S05]  /*1970*/  BRA.U UP0, `(.L_x_24) ;  /* 0x0000000100347547 */ /* 0x000fea000b800000 */
[----:B------:R-:W3:Y:S01]  /*1980*/  S2R R0, SR_CgaCtaId ;  /* 0x0000000000007919 */ /* 0x000ee20000008800 */
[----:B------:R-:W-:-:S04]  /*1990*/  MOV R2, 0x400 ;  /* 0x0000040000027802 */ /* 0x000fc80000000f00 */
[----:B---3--:R-:W-:Y:S02]  /*19a0*/  LEA R0, R0, R2, 0x18 ;  /* 0x0000000200007211 */ /* 0x008fe400078ec0ff */
[----:B------:R-:W-:-:S03]  /*19b0*/  SHF.L.U32 R2, R8, 0x1f, RZ ;  /* 0x0000001f08027819 */ /* 0x000fc600000006ff */
[----:B------:R-:W-:-:S04]  /*19c0*/  IMAD R0, R9, 0x8, R0 ;  /* 0x0000000809007824 */ /* 0x000fc800078e0200 */
[----:B------:R-:W3:Y:S02]  /*19d0*/  SYNCS.PHASECHK.TRANS64.TRYWAIT P0, [R0+URZ+0x160], R2 ;  /* 0x00016002000075a7 */ /* 0x000ee400080011ff */
[----:B---3--:R-:W-:Y:S05]  /*19e0*/  @!P0 BRA `(.L_x_25) ;  /* 0x0000008000748947 */ /* 0x008fea0003800000 */
.L_x_139:
[----:B------:R-:W-:Y:S01]  /*19f0*/  VIADD R9, R9, 0x1 ;  /* 0x0000000109097836 */ /* 0x000fe20000000000 */
[----:B------:R3:W-:Y:S04]  /*1a00*/  SYNCS.ARRIVE.TRANS64.A1T0 RZ, [R0+URZ+0x150], RZ ;  /* 0x000150ff00ff79a7 */ /* 0x0007e800081000ff */
[----:B------:R-:W-:-:S04]  /*1a10*/  ISETP.NE.AND P0, PT, R9, 0x2, PT ;  /* 0x000000020900780c */ /* 0x000fc80003f05270 */
[----:B------:R-:W-:Y:S02]  /*1a20*/  SEL R9, R9, RZ, P0 ;  /* 0x000000ff09097207 */ /* 0x000fe40000000000 */
[----:B---3--:R-:W-:-:S04]  /*1a30*/  SEL R0, RZ, 0x1, P0 ;  /* 0x00000001ff007807 */ /* 0x008fc80000000000 */
[----:B------:R-:W-:-:S07]  /*1a40*/  LOP3.LUT R8, R8, R0, RZ, 0x3c, !PT ;  /* 0x0000000008087212 */ /* 0x000fce00078e3cff */
.L_x_24:
[----:B------:R-:W-:Y:S01]  /*1a50*/  UMOV UR6, 0x400 ;  /* 0x0000040000067882 */ /* 0x000fe20000000000 */
[----:B------:R-:W-:Y:S01]  /*1a60*/  SHF.L.U32 R0, R12, 0x1f, RZ ;  /* 0x0000001f0c007819 */ /* 0x000fe200000006ff */
[----:B--2---:R-:W-:Y:S02]  /*1a70*/  ULEA UR6, UR45, UR6, 0x18 ;  /* 0x000000062d067291 */ /* 0x004fe4000f8ec0ff */
[----:B------:R-:W-:Y:S02]  /*1a80*/  UISETP.GE.U32.AND UP0, UPT, UR46, 0x7f, UPT ;  /* 0x0000007f2e00788c */ /* 0x000fe4000bf06070 */
[----:B------:R-:W-:Y:S02]  /*1a90*/  ULEA UR4, UR5, UR6, 0x3 ;  /* 0x0000000605047291 */ /* 0x000fe4000f8e18ff */
[----:B------:R-:W-:Y:S02]  /*1aa0*/  USHF.L.U32 UR35, UR30, 0x6, URZ ;  /* 0x000000061e237899 */ /* 0x000fe400080006ff */
[----:B------:R-:W-:Y:S01]  /*1ab0*/  ULEA UR11, UR31, UR44, 0x8 ;  /* 0x0000002c1f0b7291 */ /* 0x000fe2000f8e40ff */
[----:B------:R-:W-:-:S04]  /*1ac0*/  UMOV UR13, URZ ;  /* 0x000000ff000d7c82 */ /* 0x000fc80008000000 */
[----:B------:R2:W3:Y:S01]  /*1ad0*/  SYNCS.PHASECHK.TRANS64.TRYWAIT P0, [UR4+0x50], R0 ;  /* 0x00005000ff0075a7 */ /* 0x0004e20008001104 */
[----:B------:R-:W-:Y:S06]  /*1ae0*/  BRA.U !UP0, `(.L_x_26) ;  /* 0x0000000108bc7547 */ /* 0x000fec000b800000 */
[----:B------:R-:W-:Y:S01]  /*1af0*/  UMOV UR7, URZ ;  /* 0x000000ff00077c82 */ /* 0x000fe20008000000 */
[----:B------:R-:W-:-:S05]  /*1b00*/  UMOV UR4, UR5 ;  /* 0x0000000500047c82 */ /* 0x000fca0008000000 */
.L_x_32:
[----:B------:R-:W-:Y:S01]  /*1b10*/  ULEA UR33, UR4, UR6, 0x3 ;  /* 0x0000000604217291 */ /* 0x000fe2000f8e18ff */
[----:B---3--:R-:W-:Y:S01]  /*1b20*/  @!P3 MOV R2, 0x5000 ;  /* 0x000050000002b802 */ /* 0x008fe20000000f00 */
[----:B-1-34-:R-:W-:Y:S10]  /*1b30*/  @P0 BRA `(.L_x_27) ;  /* 0x00000000000c0947 */ /* 0x01aff40003800000 */
[----:B------:R-:W-:-:S04]  /*1b40*/  SHF.L.U32 R3, R12, 0x1f, RZ ;  /* 0x0000001f0c037819 */ /* 0x000fc800000006ff */
[----:B------:R-:W3:Y:S02]  /*1b50*/  SYNCS.PHASECHK.TRANS64.TRYWAIT P0, [UR33+0x50], R3 ;  /* 0x00005003ff0075a7 */ /* 0x000ee40008001121 */
[----:B---3--:R-:W-:Y:S05]  /*1b60*/  @!P0 BRA `(.L_x_28) ;  /* 0x0000008000288947 */ /* 0x008fea0003800000 */
.L_x_27:
[----:B------:R3:W-:Y:S01]  /*1b70*/  @!P3 SYNCS.ARRIVE.TRANS64 RZ, [UR33], R2 ;  /* 0x00000002ffffb9a7 */ /* 0x0007e20008000021 */
[----:B------:R-:W-:-:S04]  /*1b80*/  ULOP3.LUT UR5, UR25, 0x2, URZ, 0xfc, !UPT ;  /* 0x0000000219057892 */ /* 0x000fc8000f8efcff */
[----:B------:R-:W-:-:S09]  /*1b90*/  UISETP.NE.AND UP0, UPT, UR5, 0x2, UPT ;  /* 0x000000020500788c */ /* 0x000fd2000bf05270 */
[----:B------:R-:W-:Y:S05]  /*1ba0*/  BRA.U UP0, `(.L_x_29) ;  /* 0x0000000100047547 */ /* 0x000fea000b800000 */
[----:B-1----:R-:W-:Y:S05]  /*1bb0*/  BPT.TRAP 0x1 ;  /* 0x000000040000795c */ /* 0x002fea0000300000 */
.L_x_29:
[----:B------:R-:W-:Y:S04]  /*1bc0*/  BSSY.RECONVERGENT B0, `(.L_x_30) ;  /* 0x0000003000007945 */ /* 0x000fe80003800200 */
[----:B------:R-:W-:Y:S05]  /*1bd0*/  @P2 BRA `(.L_x_31) ;  /* 0x0000000000042947 */ /* 0x000fea0003800000 */
[----:B-1----:R-:W-:Y:S05]  /*1be0*/  BPT.TRAP 0x1 ;  /* 0x000000040000795c */ /* 0x002fea0000300000 */
.L_x_31:
[----:B-1----:R-:W-:Y:S05]  /*1bf0*/  BSYNC.RECONVERGENT B0 ;  /* 0x0000000000007941 */ /* 0x002fea0003800200 */
.L_x_30:
[----:B------:R-:W-:Y:S02]  /*1c00*/  UIADD3 UR5, UPT, UPT, UR4, 0x1, URZ ;  /* 0x0000000104057890 */ /* 0x000fe4000fffe0ff */
[----:B------:R-:W-:Y:S02]  /*1c10*/  USHF.L.U32 UR34, UR7, 0x6, URZ ;  /* 0x0000000607227899 */ /* 0x000fe400080006ff */
[----:B------:R-:W-:Y:S02]  /*1c20*/  UISETP.NE.AND UP0, UPT, UR5, 0xa, UPT ;  /* 0x0000000a0500788c */ /* 0x000fe4000bf05270 */
[----:B------:R-:W-:Y:S02]  /*1c30*/  UIADD3 UR7, UPT, UPT, UR7, 0x1, URZ ;  /* 0x0000000107077890 */ /* 0x000fe4000fffe0ff */
[----:B------:R-:W-:Y:S02]  /*1c40*/  USEL UR9, URZ, 0x1, UP0 ;  /* 0x00000001ff097887 */ /* 0x000fe40008000000 */
[----:B------:R-:W-:-:S02]  /*1c50*/  USEL UR5, UR5, URZ, UP0 ;  /* 0x000000ff05057287 */ /* 0x000fc40008000000 */
[----:B------:R-:W-:Y:S02]  /*1c60*/  UIADD3 UR14, UP0, UPT, UR28, 0x180, URZ ;  /* 0x000001801c0e7890 */ /* 0x000fe4000ff1e0ff */
[----:B------:R-:W-:Y:S01]  /*1c70*/  ULEA UR8, UR5, UR6, 0x3 ;  /* 0x0000000605087291 */ /* 0x000fe2000f8e18ff */
[----:B------:R-:W-:Y:S01]  /*1c80*/  LOP3.LUT R12, R12, UR9, RZ, 0x3c, !PT ;  /* 0x000000090c0c7c12 */ /* 0x000fe2000f8e3cff */
[----:B------:R-:W-:Y:S02]  /*1c90*/  ULEA UR32, UR4, UR6, 0xc ;  /* 0x0000000604207291 */ /* 0x000fe4000f8e60ff */
[----:B------:R-:W-:Y:S01]  /*1ca0*/  UIADD3 UR16, UP1, UPT, UR28, 0x80, URZ ;  /* 0x000000801c107890 */ /* 0x000fe2000ff3e0ff */
[----:B--2---:R-:W-:Y:S01]  /*1cb0*/  SHF.L.U32 R0, R12, 0x1f, RZ ;  /* 0x0000001f0c007819 */ /* 0x004fe200000006ff */
[----:B------:R-:W-:Y:S02]  /*1cc0*/  UIADD3.X UR15, UPT, UPT, URZ, UR29, URZ, UP0, !UPT ;  /* 0x0000001dff0f7290 */ /* 0x000fe400087fe4ff */
[----:B------:R-:W-:Y:S01]  /*1cd0*/  UISETP.NE.AND UP0, UPT, UR7, UR21, UPT ;  /* 0x000000150700728c */ /* 0x000fe2000bf05270 */
[----:B------:R4:W1:Y:S01]  /*1ce0*/  SYNCS.PHASECHK.TRANS64.TRYWAIT P0, [UR8+0x50], R0 ;  /* 0x00005000ff0075a7 */ /* 0x0008620008001108 */
[----:B------:R-:W-:-:S02]  /*1cf0*/  ULEA UR8, UR4, UR24, 0xe ;  /* 0x0000001804087291 */ /* 0x000fc4000f8e70ff */
[----:B------:R-:W-:Y:S02]  /*1d00*/  UIADD3.X UR17, UPT, UPT, URZ, UR29, URZ, UP1, !UPT ;  /* 0x0000001dff117290 */ /* 0x000fe40008ffe4ff */
[----:B------:R-:W-:Y:S02]  /*1d10*/  UIADD3 UR32, UPT, UPT, UR32, 0x6400, URZ ;  /* 0x0000640020207890 */ /* 0x000fe4000fffe0ff */
[----:B------:R-:W-:Y:S01]  /*1d20*/  UIADD3 UR8, UPT, UPT, UR6, 0x10400, UR8 ;  /* 0x0001040006087890 */ /* 0x000fe2000fffe008 */
[----:B------:R-:W-:Y:S01]  /*1d30*/  UMOV UR18, 0x0 ;  /* 0x0000000000127882 */ /* 0x000fe20000000000 */
[----:B------:R-:W-:Y:S01]  /*1d40*/  UMOV UR19, 0x10000000 ;  /* 0x1000000000137882 */ /* 0x000fe20000000000 */
[----:B------:R-:W-:Y:S01]  /*1d50*/  UMOV UR4, 0xf0000 ;  /* 0x000f000000047882 */ /* 0x000fe20000000000 */
[----:B------:R-:W-:Y:S01]  /*1d60*/  UMOV UR12, UR36 ;  /* 0x00000024000c7c82 */ /* 0x000fe20008000000 */
[----:B------:R-:W-:Y:S01]  /*1d70*/  UMOV UR9, UR33 ;  /* 0x0000002100097c82 */ /* 0x000fe20008000000 */
[----:B------:R-:W-:Y:S01]  /*1d80*/  UMOV UR10, UR34 ;  /* 0x00000022000a7c82 */ /* 0x000fe20008000000 */
[----:B------:R-:W-:Y:S01]  /*1d90*/  UTMALDG.3D [UR32], [UR16], desc[UR18] ;  /* 0x00001220100075b4 */ /* 0x000fe20008011000 */
[----:B------:R-:W-:Y:S01]  /*1da0*/  UMOV UR13, UR21 ;  /* 0x00000015000d7c82 */ /* 0x000fe20008000000 */
[----:B------:R2:W-:Y:S02]  /*1db0*/  UTMALDG.3D.MULTICAST [UR8], [UR14], UR4, desc[UR18] ;  /* 0x000012080e0073b4 */ /* 0x0005e40008011804 */
[----:B--2---:R-:W-:Y:S01]  /*1dc0*/  UMOV UR4, UR5 ;  /* 0x0000000500047c82 */ /* 0x004fe20008000000 */
[----:B------:R-:W-:Y:S05]  /*1dd0*/  BRA.U UP0, `(.L_x_32) ;  /* 0xfffffffd004c7547 */ /* 0x000fea000b83ffff */
.L_x_26:
[----:B------:R-:W-:Y:S01]  /*1de0*/  ULEA UR4, UR5, UR6, 0x3 ;  /* 0x0000000605047291 */ /* 0x000fe2000f8e18ff */
[----:B--2-4-:R-:W-:Y:S01]  /*1df0*/  SHF.L.U32 R0, R12, 0x1f, RZ ;  /* 0x0000001f0c007819 */ /* 0x014fe200000006ff */
[----:B------:R-:W-:Y:S01]  /*1e00*/  @!P1 SYNCS.ARRIVE.TRANS64.A1T0 RZ, [UR6+0xe8], RZ ;  /* 0x0000e8ffffff99a7 */ /* 0x000fe20008100006 */
[----:B------:R-:W-:-:S06]  /*1e10*/  UISETP.GT.AND UP0, UPT, UR41, UR40, UPT ;  /* 0x000000282900728c */ /* 0x000fcc000bf04270 */
[----:B-1-3--:R1:W2:Y:S03]  /*1e20*/  SYNCS.PHASECHK.TRANS64.TRYWAIT P0, [UR4+0x50], R0 ;  /* 0x00005000ff0075a7 */ /* 0x00a2a60008001104 */
[----:B------:R-:W-:Y:S05]  /*1e30*/  BRA.U !UP0, `(.L_x_33) ;  /* 0x0000000108c07547 */ /* 0x000fea000b800000 */
[----:B------:R-:W-:Y:S01]  /*1e40*/  UIADD3 UR26, UPT, UPT, UR43, UR13, URZ ;  /* 0x0000000d2b1a7290 */ /* 0x000fe2000fffe0ff */
[----:B------:R-:W-:-:S11]  /*1e50*/  UMOV UR4, UR5 ;  /* 0x0000000500047c82 */ /* 0x000fd60008000000 */
.L_x_39:
[----:B------:R-:W-:Y:S01]  /*1e60*/  ULEA UR17, UR4, UR6, 0x3 ;  /* 0x0000000604117291 */ /* 0x000fe2000f8e18ff */
[----:B--2---:R-:W-:Y:S01]  /*1e70*/  @!P3 MOV R2, 0x5000 ;  /* 0x000050000002b802 */ /* 0x004fe20000000f00 */
[----:B--234-:R-:W-:Y:S10]  /*1e80*/  @P0 BRA `(.L_x_34) ;  /* 0x00000000000c0947 */ /* 0x01cff40003800000 */
[----:B------:R-:W-:-:S04]  /*1e90*/  SHF.L.U32 R3, R12, 0x1f, RZ ;  /* 0x0000001f0c037819 */ /* 0x000fc800000006ff */
[----:B------:R-:W2:Y:S02]  /*1ea0*/  SYNCS.PHASECHK.TRANS64.TRYWAIT P0, [UR17+0x50], R3 ;  /* 0x00005003ff0075a7 */ /* 0x000ea40008001111 */
[----:B--2---:R-:W-:Y:S05]  /*1eb0*/  @!P0 BRA `(.L_x_35) ;  /* 0x0000007c006c8947 */ /* 0x004fea0003800000 */
.L_x_34:
[----:B------:R2:W-:Y:S01]  /*1ec0*/  @!P3 SYNCS.ARRIVE.TRANS64 RZ, [UR17], R2 ;  /* 0x00000002ffffb9a7 */ /* 0x0005e20008000011 */
[----:B------:R-:W-:-:S04]  /*1ed0*/  ULOP3.LUT UR5, UR25, 0x2, URZ, 0xfc, !UPT ;  /* 0x0000000219057892 */ /* 0x000fc8000f8efcff */
[----:B------:R-:W-:-:S09]  /*1ee0*/  UISETP.NE.AND UP0, UPT, UR5, 0x2, UPT ;  /* 0x000000020500788c */ /* 0x000fd2000bf05270 */
[----:B------:R-:W-:Y:S05]  /*1ef0*/  BRA.U UP0, `(.L_x_36) ;  /* 0x0000000100047547 */ /* 0x000fea000b800000 */
[----:B------:R-:W-:Y:S05]  /*1f00*/  BPT.TRAP 0x1 ;  /* 0x000000040000795c */ /* 0x000fea0000300000 */
.L_x_36:
[----:B------:R-:W-:Y:S04]  /*1f10*/  BSSY.RECONVERGENT B0, `(.L_x_37) ;  /* 0x0000003000007945 */ /* 0x000fe80003800200 */
[----:B------:R-:W-:Y:S05]  /*1f20*/  @P2 BRA `(.L_x_38) ;  /* 0x0000000000042947 */ /* 0x000fea0003800000 */
[----:B------:R-:W-:Y:S05]  /*1f30*/  BPT.TRAP 0x1 ;  /* 0x000000040000795c */ /* 0x000fea0000300000 */
.L_x_38:
[----:B------:R-:W-:Y:S05]  /*1f40*/  BSYNC.RECONVERGENT B0 ;  /* 0x0000000000007941 */ /* 0x000fea0003800200 */
.L_x_37:
[----:B------:R-:W-:Y:S02]  /*1f50*/  UIADD3 UR5, UPT, UPT, UR4, 0x1, URZ ;  /* 0x0000000104057890 */ /* 0x000fe4000fffe0ff */
[----:B------:R-:W-:Y:S02]  /*1f60*/  USHF.L.U32 UR18, UR13, 0x6, URZ ;  /* 0x000000060d127899 */ /* 0x000fe400080006ff */
[----:B------:R-:W-:Y:S02]  /*1f70*/  UISETP.NE.AND UP0, UPT, UR5, 0xa, UPT ;  /* 0x0000000a0500788c */ /* 0x000fe4000bf05270 */
[----:B------:R-:W-:Y:S02]  /*1f80*/  UIADD3 UR13, UPT, UPT, UR13, 0x1, URZ ;  /* 0x000000010d0d7890 */ /* 0x000fe4000fffe0ff */
[----:B------:R-:W-:Y:S02]  /*1f90*/  USEL UR8, URZ, 0x1, UP0 ;  /* 0x00000001ff087887 */ /* 0x000fe40008000000 */
[----:B------:R-:W-:-:S02]  /*1fa0*/  USEL UR5, UR5, URZ, UP0 ;  /* 0x000000ff05057287 */ /* 0x000fc40008000000 */
[----:B------:R-:W-:Y:S02]  /*1fb0*/  UIADD3 UR14, UP0, UPT, UR28, 0x180, URZ ;  /* 0x000001801c0e7890 */ /* 0x000fe4000ff1e0ff */
[----:B------:R-:W-:Y:S01]  /*1fc0*/  LOP3.LUT R12, R12, UR8, RZ, 0x3c, !PT ;  /* 0x000000080c0c7c12 */ /* 0x000fe2000f8e3cff */
[----:B------:R-:W-:Y:S02]  /*1fd0*/  ULEA UR16, UR4, UR6, 0xc ;  /* 0x0000000604107291 */ /* 0x000fe4000f8e60ff */
[----:B------:R-:W-:Y:S01]  /*1fe0*/  UIADD3 UR22, UP1, UPT, UR28, 0x80, URZ ;  /* 0x000000801c167890 */ /* 0x000fe2000ff3e0ff */
[----:B-1----:R-:W-:Y:S01]  /*1ff0*/  SHF.L.U32 R0, R12, 0x1f, RZ ;  /* 0x0000001f0c007819 */ /* 0x002fe200000006ff */
[----:B------:R-:W-:Y:S02]  /*2000*/  UIADD3.X UR15, UPT, UPT, URZ, UR29, URZ, UP0, !UPT ;  /* 0x0000001dff0f7290 */ /* 0x000fe400087fe4ff */
[----:B------:R-:W-:Y:S02]  /*2010*/  ULEA UR8, UR4, UR24, 0xe ;  /* 0x0000001804087291 */ /* 0x000fe4000f8e70ff */
[----:B------:R-:W-:-:S02]  /*2020*/  UISETP.NE.AND UP0, UPT, UR13, UR26, UPT ;  /* 0x0000001a0d00728c */ /* 0x000fc4000bf05270 */
[----:B------:R-:W-:Y:S02]  /*2030*/  ULEA UR7, UR5, UR6, 0x3 ;  /* 0x0000000605077291 */ /* 0x000fe4000f8e18ff */
[----:B------:R-:W-:Y:S02]  /*2040*/  UIADD3 UR16, UPT, UPT, UR16, 0x6400, URZ ;  /* 0x0000640010107890 */ /* 0x000fe4000fffe0ff */
[----:B------:R-:W-:Y:S02]  /*2050*/  UIADD3.X UR23, UPT, UPT, URZ, UR29, URZ, UP1, !UPT ;  /* 0x0000001dff177290 */ /* 0x000fe40008ffe4ff */
[----:B------:R-:W-:Y:S01]  /*2060*/  UIADD3 UR8, UPT, UPT, UR6, 0x10400, UR8 ;  /* 0x0001040006087890 */ /* 0x000fe2000fffe008 */
[----:B------:R-:W-:Y:S01]  /*2070*/  UMOV UR30, 0x0 ;  /* 0x00000000001e7882 */ /* 0x000fe20000000000 */
[----:B------:R-:W-:Y:S01]  /*2080*/  UMOV UR31, 0x10000000 ;  /* 0x10000000001f7882 */ /* 0x000fe20000000000 */
[----:B------:R-:W-:Y:S01]  /*2090*/  UMOV UR19, UR35 ;  /* 0x0000002300137c82 */ /* 0x000fe20008000000 */
[----:B------:R-:W-:Y:S01]  /*20a0*/  UMOV UR20, UR36 ;  /* 0x0000002400147c82 */ /* 0x000fe20008000000 */
[----:B------:R3:W4:Y:S01]  /*20b0*/  SYNCS.PHASECHK.TRANS64.TRYWAIT P0, [UR7+0x50], R0 ;  /* 0x00005000ff0075a7 */ /* 0x0007220008001107 */
[----:B------:R-:W-:Y:S01]  /*20c0*/  UMOV UR4, 0xf0000 ;  /* 0x000f000000047882 */ /* 0x000fe20000000000 */
[----:B------:R-:W-:Y:S01]  /*20d0*/  UMOV UR12, UR36 ;  /* 0x00000024000c7c82 */ /* 0x000fe20008000000 */
[----:B------:R-:W-:Y:S01]  /*20e0*/  UMOV UR9, UR17 ;  /* 0x0000001100097c82 */ /* 0x000fe20008000000 */
[----:B------:R-:W-:Y:S01]  /*20f0*/  UMOV UR10, UR18 ;  /* 0x00000012000a7c82 */ /* 0x000fe20008000000 */
[----:B------:R-:W-:Y:S01]  /*2100*/  UTMALDG.3D [UR16], [UR22], desc[UR30] ;  /* 0x00001e10160075b4 */ /* 0x000fe20008011000 */
[----:B------:R1:W-:Y:S02]  /*2110*/  UTMALDG.3D.MULTICAST [UR8], [UR14], UR4, desc[UR30] ;  /* 0x00001e080e0073b4 */ /* 0x0003e40008011804 */
[----:B-1----:R-:W-:Y:S01]  /*2120*/  UMOV UR4, UR5 ;  /* 0x0000000500047c82 */ /* 0x002fe20008000000 */
[----:B------:R-:W-:Y:S05]  /*2130*/  BRA.U UP0, `(.L_x_39) ;  /* 0xfffffffd00487547 */ /* 0x000fea000b83ffff */
.L_x_33:
[C---:B------:R-:W-:Y:S01]  /*2140*/  LEA R3, R11.reuse, UR6, 0x3 ;  /* 0x000000060b037c11 */ /* 0x040fe2000f8e18ff */
[----:B------:R-:W-:Y:S01]  /*2150*/  NOP ;  /* 0x0000000000007918 */ /* 0x000fe20000000000 */
[----:B-1-3--:R-:W-:Y:S02]  /*2160*/  SHF.L.U32 R0, R10, 0x1f, RZ ;  /* 0x0000001f0a007819 */ /* 0x00afe400000006ff */
[----:B------:R-:W-:Y:S02]  /*2170*/  LEA R4, R11, UR6, 0x4 ;  /* 0x000000060b047c11 */ /* 0x000fe4000f8e20ff */
[----:B--2-4-:R-:W1:Y:S02]  /*2180*/  SYNCS.PHASECHK.TRANS64.TRYWAIT P0, [R3+URZ+0xf0], R0 ;  /* 0x0000f000030075a7 */ /* 0x014e6400080011ff */
[----:B-1----:R-:W-:Y:S05]  /*2190*/  @!P0 BRA `(.L_x_40) ;  /* 0x0000007800cc8947 */ /* 0x002fea0003800000 */
.L_x_142:
[----:B------:R-:W2:Y:S01]  /*21a0*/  LDS.128 R4, [R4+0x180] ;  /* 0x0001800004047984 */ /* 0x000ea20000000c00 */
[----:B------:R-:W-:Y:S01]  /*21b0*/  UISETP.GE.AND UP0, UPT, UR42, 0x1, UPT ;  /* 0x000000012a00788c */ /* 0x000fe2000bf06270 */
[----:B------:R-:W-:Y:S01]  /*21c0*/  @!PT LDS RZ, [RZ] ;  /* 0x00000000fffff984 */ /* 0x000fe20000000800 */
[----:B------:R-:W-:Y:S01]  /*21d0*/  @!PT LDS RZ, [RZ] ;  /* 0x00000000fffff984 */ /* 0x000fe20000000800 */
[----:B------:R-:W-:Y:S01]  /*21e0*/  @!PT LDS RZ, [RZ] ;  /* 0x00000000fffff984 */ /* 0x000fe20000000800 */
[----:B------:R-:W-:Y:S01]  /*21f0*/  @!PT LDS RZ, [RZ] ;  /* 0x00000000fffff984 */ /* 0x000fe20000000800 */
[----:B------:R3:W-:Y:S06]  /*2200*/  MEMBAR.ALL.CTA ;  /* 0x0000000000007992 */ /* 0x0007ec0000008000 */
[----:B---3--:R-:W3:Y:S01]  /*2210*/  FENCE.VIEW.ASYNC.S ;  /* 0x00000000000073c6 */ /* 0x008ee20000000000 */
[----:B--2---:R-:W-:-:S13]  /*2220*/  LOP3.LUT P0, RZ, R6, 0x1, RZ, 0xc0, !PT ;  /* 0x0000000106ff7812 */ /* 0x004fda000780c0ff */
[----:B---3--:R-:W-:Y:S01]  /*2230*/  VOTEU.ANY UP1, P0 ;  /* 0x0000000000ff7886 */ /* 0x008fe20000020100 */
[----:B------:R-:W-:-:S13]  /*2240*/  PLOP3.LUT P0, PT, PT, PT, UP1, 0x80, 0x8 ;  /* 0x000000000008781c */ /* 0x000fda0003f0f018 */
[----:B-1----:R-:W-:Y:S02]  /*2250*/  @P0 LOP3.LUT R0, R5, 0xffff, RZ, 0xc0, !PT ;  /* 0x0000ffff05000812 */ /* 0x002fe400078ec0ff */
[----:B------:R-:W-:Y:S02]  /*2260*/  @P0 MOV R2, R4 ;  /* 0x0000000400020202 */ /* 0x000fe40000000f00 */
[----:B------:R-:W-:Y:S01]  /*2270*/  @P0 R2UR UR7, R0 ;  /* 0x00000000000702ca */ /* 0x000fe200000e0000 */
[----:B------:R-:W-:Y:S01]  /*2280*/  VIADD R0, R3, 0x100 ;  /* 0x0000010003007836 */ /* 0x000fe20000000000 */
[----:B------:R-:W-:Y:S02]  /*2290*/  @P0 SHF.R.U32.HI R4, RZ, 0x10, R5 ;  /* 0x00000010ff040819 */ /* 0x000fe40000011605 */
[----:B------:R-:W-:Y:S02]  /*22a0*/  @P0 R2UR UR8, R2 ;  /* 0x00000000020802ca */ /* 0x000fe400000e0000 */
[----:B------:R-:W-:-:S02]  /*22b0*/  PRMT R0, RZ, 0x654, R0 ;  /* 0x00000654ff007816 */ /* 0x000fc40000000000 */
[----:B------:R-:W-:Y:S02]  /*22c0*/  @P0 R2UR UR4, R4 ;  /* 0x00000000040402ca */ /* 0x000fe400000e0000 */
[----:B------:R1:W-:Y:S03]  /*22d0*/  SYNCS.ARRIVE.TRANS64.RED.A1T0 RZ, [R0+URZ], RZ ;  /* 0x000000ff00ff79a7 */ /* 0x0003e600081004ff */
[----:B------:R-:W-:-:S04]  /*22e0*/  @UP1 UMOV UR27, UR7 ;  /* 0x00000007001b1c82 */ /* 0x000fc80008000000 */
[----:B------:R-:W-:-:S04]  /*22f0*/  @UP1 UMOV UR37, UR8 ;  /* 0x0000000800251c82 */ /* 0x000fc80008000000 */
[----:B------:R-:W-:Y:S01]  /*2300*/  @UP1 UMOV UR36, UR4 ;  /* 0x0000000400241c82 */ /* 0x000fe20008000000 */
[----:B------:R-:W-:Y:S05]  /*2310*/  BRA.U !UP0, `(.L_x_41) ;  /* 0x0000000108d47547 */ /* 0x000fea000b800000 */
[----:B------:R-:W2:Y:S01]  /*2320*/  LDCU.128 UR12, c[0x0][0xb10] ;  /* 0x00016200ff0c77ac */ /* 0x000ea20008000c00 */
[----:B------:R-:W3:Y:S01]  /*2330*/  LDCU UR26, c[0x0][0xb20] ;  /* 0x00016400ff1a77ac */ /* 0x000ee20008000800 */
[----:B------:R-:W4:Y:S01]  /*2340*/  LDCU UR20, c[0x0][0xb0c] ;  /* 0x00016180ff1477ac */ /* 0x000f220008000800 */
[----:B------:R-:W1:Y:S01]  /*2350*/  LDCU.64 UR10, c[0x0][0xb28] ;  /* 0x00016500ff0a77ac */ /* 0x000e620008000a00 */
[----:B------:R-:W-:Y:S02]  /*2360*/  UISETP.NE.AND UP3, UPT, UR42, 0x1, UPT ;  /* 0x000000012a00788c */ /* 0x000fe4000bf65270 */
[----:B--2---:R-:W-:Y:S02]  /*2370*/  UIMAD.WIDE.U32 UR16, UR38, UR15, URZ ;  /* 0x0000000f261072a5 */ /* 0x004fe4000f8e00ff */
[----:B------:R-:W-:Y:S02]  /*2380*/  UIMAD.WIDE.U32 UR8, UR39, UR12, URZ ;  /* 0x0000000c270872a5 */ /* 0x000fe4000f8e00ff */
[----:B------:R-:W-:-:S02]  /*2390*/  UISETP.NE.AND UP0, UPT, UR14, 0x1, UPT ;  /* 0x000000010e00788c */ /* 0x000fc4000bf05270 */
[----:B------:R-:W-:Y:S01]  /*23a0*/  UIMAD.WIDE.U32 UR22, UR27, UR15, URZ ;  /* 0x0000000f1b1672a5 */ /* 0x000fe2000f8e00ff */
[----:B------:R-:W-:Y:S02]  /*23b0*/  UMOV UR16, UR17 ;  /* 0x0000001100107c82 */ /* 0x000fe40008000000 */
[----:B------:R-:W-:Y:S01]  /*23c0*/  UMOV UR8, UR9 ;  /* 0x0000000900087c82 */ /* 0x000fe20008000000 */
[----:B---3--:R-:W-:Y:S02]  /*23d0*/  USHF.R.U32.HI UR16, URZ, UR26, UR16 ;  /* 0x0000001aff107299 */ /* 0x008fe40008011610 */
[----:B----4-:R-:W-:Y:S02]  /*23e0*/  UISETP.NE.AND UP2, UPT, UR20, 0x1, UPT ;  /* 0x000000011400788c */ /* 0x010fe4000bf45270 */
[----:B------:R-:W-:Y:S02]  /*23f0*/  USHF.R.U32.HI UR8, URZ, UR13, UR8 ;  /* 0x0000000dff087299 */ /* 0x000fe40008011608 */
[----:B------:R-:W-:-:S02]  /*2400*/  USEL UR7, UR38, UR16, !UP0 ;  /* 0x0000001026077287 */ /* 0x000fc4000c000000 */
[----:B------:R-:W-:Y:S02]  /*2410*/  USEL UR8, UR39, UR8, !UP2 ;  /* 0x0000000827087287 */ /* 0x000fe4000d000000 */
[----:B-1----:R-:W-:Y:S01]  /*2420*/  UIMAD.WIDE.U32 UR16, UR7, UR10, URZ ;  /* 0x0000000a071072a5 */ /* 0x002fe2000f8e00ff */
[----:B------:R-:W-:Y:S01]  /*2430*/  UMOV UR4, UR23 ;  /* 0x0000001700047c82 */ /* 0x000fe20008000000 */
[----:B------:R-:W-:Y:S02]  /*2440*/  UIMAD.WIDE.U32 UR18, UR37, UR12, URZ ;  /* 0x0000000c251272a5 */ /* 0x000fe4000f8e00ff */
[----:B------:R-:W-:-:S03]  /*2450*/  UIMAD.WIDE.U32 UR22, UR8, UR10, URZ ;  /* 0x0000000a081672a5 */ /* 0x000fc6000f8e00ff */
[----:B------:R-:W-:Y:S01]  /*2460*/  UMOV UR16, UR17 ;  /* 0x0000001100107c82 */ /* 0x000fe20008000000 */
[----:B------:R-:W-:Y:S02]  /*2470*/  USHF.R.U32.HI UR4, URZ, UR26, UR4 ;  /* 0x0000001aff047299 */ /* 0x000fe40008011604 */
[----:B------:R-:W-:Y:S01]  /*2480*/  @UP3 USHF.R.U32.HI UR7, URZ, UR11, UR16 ;  /* 0x0000000bff073299 */ /* 0x000fe20008011610 */
[----:B------:R-:W-:Y:S01]  /*2490*/  UMOV UR18, UR19 ;  /* 0x0000001300127c82 */ /* 0x000fe20008000000 */
[----:B------:R-:W-:Y:S01]  /*24a0*/  UMOV UR22, UR23 ;  /* 0x0000001700167c82 */ /* 0x000fe20008000000 */
[----:B------:R-:W-:Y:S02]  /*24b0*/  USHF.R.U32.HI UR13, URZ, UR13, UR18 ;  /* 0x0000000dff0d7299 */ /* 0x000fe40008011612 */
[----:B------:R-:W-:Y:S02]  /*24c0*/  USEL UR4, UR27, UR4, !UP0 ;  /* 0x000000041b047287 */ /* 0x000fe4000c000000 */
[----:B------:R-:W-:-:S02]  /*24d0*/  @UP3 USHF.R.U32.HI UR8, URZ, UR11, UR22 ;  /* 0x0000000bff083299 */ /* 0x000fc40008011616 */
[----:B------:R-:W-:Y:S02]  /*24e0*/  UIMAD UR9, UR42, UR7, URZ ;  /* 0x000000072a0972a4 */ /* 0x000fe4000f8e02ff */
[----:B------:R-:W-:Y:S02]  /*24f0*/  USEL UR7, UR37, UR13, !UP2 ;  /* 0x0000000d25077287 */ /* 0x000fe4000d000000 */
[----:B------:R-:W-:Y:S02]  /*2500*/  UIMAD UR12, UR42, UR8, URZ ;  /* 0x000000082a0c72a4 */ /* 0x000fe4000f8e02ff */
[----:B------:R-:W-:Y:S02]  /*2510*/  UISETP.GE.AND UP0, UPT, UR4, UR9, UPT ;  /* 0x000000090400728c */ /* 0x000fe4000bf06270 */
[----:B------:R-:W-:Y:S02]  /*2520*/  UIMAD.WIDE.U32 UR16, UR4, UR10, URZ ;  /* 0x0000000a041072a5 */ /* 0x000fe4000f8e00ff */
[----:B------:R-:W-:-:S02]  /*2530*/  UISETP.GE.OR UP0, UPT, UR7, UR12, UP0 ;  /* 0x0000000c0700728c */ /* 0x000fc40008706670 */
[----:B------:R-:W-:Y:S02]  /*2540*/  UIMAD.WIDE.U32 UR12, UR7, UR10, URZ ;  /* 0x0000000a070c72a5 */ /* 0x000fe4000f8e00ff */
[----:B------:R-:W-:Y:S01]  /*2550*/  UIADD3 UR15, UPT, UPT, -UR4, URZ, URZ ;  /* 0x000000ff040f7290 */ /* 0x000fe2000fffe1ff */
[----:B------:R-:W-:Y:S01]  /*2560*/  UMOV UR10, UR17 ;  /* 0x00000011000a7c82 */ /* 0x000fe20008000000 */
[----:B------:R-:W-:Y:S02]  /*2570*/  UIADD3 UR12, UPT, UPT, -UR7, URZ, URZ ;  /* 0x000000ff070c7290 */ /* 0x000fe4000fffe1ff */
[----:B------:R-:W-:-:S03]  /*2580*/  USHF.R.U32.HI UR10, URZ, UR11, UR10 ;  /* 0x0000000bff0a7299 */ /* 0x000fc6000801160a */
[----:B------:R-:W-:Y:S01]  /*2590*/  @!UP0 UMOV UR9, UR13 ;  /* 0x0000000d00098c82 */ /* 0x000fe20008000000 */
[----:B------:R-:W-:Y:S02]  /*25a0*/  UIMAD UR15, UR14, UR15, UR27 ;  /* 0x0000000f0e0f72a4 */ /* 0x000fe4000f8e021b */
[----:B------:R-:W-:Y:S02]  /*25b0*/  USEL UR10, UR4, UR10, !UP3 ;  /* 0x0000000a040a7287 */ /* 0x000fe4000d800000 */
[----:B------:R-:W-:Y:S02]  /*25c0*/  @!UP0 USHF.R.U32.HI UR9, URZ, UR11, UR9 ;  /* 0x0000000bff098299 */ /* 0x000fe40008011609 */
[----:B------:R-:W-:Y:S02]  /*25d0*/  UIADD3 UR11, UPT, UPT, -UR10, URZ, URZ ;  /* 0x000000ff0a0b7290 */ /* 0x000fe4000fffe1ff */
[----:B------:R-:W-:Y:S02]  /*25e0*/  @!UP0 USEL UR9, UR7, UR9, !UP3 ;  /* 0x0000000907098287 */ /* 0x000fe4000d800000 */
[----:B------:R-:W-:-:S02]  /*25f0*/  UIMAD UR11, UR42, UR11, UR4 ;  /* 0x0000000b2a0b72a4 */ /* 0x000fc4000f8e0204 */
[----:B------:R-:W-:Y:S02]  /*2600*/  @!UP0 UIADD3 UR10, UPT, UPT, UR10, -UR9, URZ ;  /* 0x800000090a0a8290 */ /* 0x000fe4000fffe0ff */
[----:B------:R-:W-:Y:S02]  /*2610*/  @!UP0 UIMAD UR9, UR11, UR8, UR9 ;  /* 0x000000080b0982a4 */ /* 0x000fe4000f8e0209 */
[----:B------:R-:W-:Y:S02]  /*2620*/  @!UP0 UIMAD UR4, UR42, UR10, UR7 ;  /* 0x0000000a2a0482a4 */ /* 0x000fe4000f8e0207 */
[----:B------:R-:W-:Y:S02]  /*2630*/  UIMAD UR8, UR20, UR12, UR37 ;  /* 0x0000000c140872a4 */ /* 0x000fe4000f8e0225 */
[----:B------:R-:W-:Y:S01]  /*2640*/  UIMAD UR27, UR4, UR14, UR15 ;  /* 0x0000000e041b72a4 */ /* 0x000fe2000f8e020f */
[----:B------:R-:W-:Y:S02]  /*2650*/  @!UP0 UMOV UR7, UR9 ;  /* 0x0000000900078c82 */ /* 0x000fe40008000000 */
[----:B------:R-:W-:-:S12]  /*2660*/  UIMAD UR37, UR7, UR20, UR8 ;  /* 0x00000014072572a4 */ /* 0x000fd8000f8e0208 */
.L_x_41:
[----:B------:R-:W2:Y:S02]  /*2670*/  LDCU UR4, c[0x0][0xb30] ;  /* 0x00016600ff0477ac */ /* 0x000ea40008000800 */
[----:B--2---:R-:W-:-:S09]  /*2680*/  UISETP.NE.AND UP0, UPT, UR4, 0x1, UPT ;  /* 0x000000010400788c */ /* 0x004fd2000bf05270 */
[----:B------:R-:W-:Y:S05]  /*2690*/  BRA.U UP0, `(.L_x_42) ;  /* 0x0000000100447547 */ /* 0x000fea000b800000 */
[----:B------:R-:W2:Y:S01]  /*26a0*/  LDCU.128 UR12, c[0x0][0xb10] ;  /* 0x00016200ff0c77ac */ /* 0x000ea20008000c00 */
[----:B------:R-:W3:Y:S01]  /*26b0*/  LDCU UR16, c[0x0][0xb0c] ;  /* 0x00016180ff1077ac */ /* 0x000ee20008000800 */
[----:B------:R-:W4:Y:S01]  /*26c0*/  LDCU UR17, c[0x0][0xb20] ;  /* 0x00016400ff1177ac */ /* 0x000f220008000800 */
[----:B--2---:R-:W-:Y:S02]  /*26d0*/  UIMAD.WIDE.U32 UR10, UR37, UR12, URZ ;  /* 0x0000000c250a72a5 */ /* 0x004fe4000f8e00ff */
[----:B------:R-:W-:Y:S02]  /*26e0*/  UIMAD.WIDE.U32 UR8, UR27, UR15, URZ ;  /* 0x0000000f1b0872a5 */ /* 0x000fe4000f8e00ff */
[----:B---3--:R-:W-:Y:S02]  /*26f0*/  UISETP.NE.AND UP2, UPT, UR16, 0x1, UPT ;  /* 0x000000011000788c */ /* 0x008fe4000bf45270 */
[----:B------:R-:W-:Y:S01]  /*2700*/  UISETP.NE.AND UP0, UPT, UR14, 0x1, UPT ;  /* 0x000000010e00788c */ /* 0x000fe2000bf05270 */
[----:B------:R-:W-:-:S02]  /*2710*/  UMOV UR7, UR11 ;  /* 0x0000000b00077c82 */ /* 0x000fc40008000000 */
[----:B------:R-:W-:Y:S01]  /*2720*/  UMOV UR4, UR9 ;  /* 0x0000000900047c82 */ /* 0x000fe20008000000 */
[----:B------:R-:W-:Y:S02]  /*2730*/  USHF.R.U32.HI UR7, URZ, UR13, UR7 ;  /* 0x0000000dff077299 */ /* 0x000fe40008011607 */
[----:B----4-:R-:W-:Y:S02]  /*2740*/  USHF.R.U32.HI UR4, URZ, UR17, UR4 ;  /* 0x00000011ff047299 */ /* 0x010fe40008011604 */
[----:B------:R-:W-:Y:S02]  /*2750*/  USEL UR7, UR37, UR7, !UP2 ;  /* 0x0000000725077287 */ /* 0x000fe4000d000000 */
[----:B------:R-:W-:-:S04]  /*2760*/  USEL UR4, UR27, UR4, !UP0 ;  /* 0x000000041b047287 */ /* 0x000fc8000c000000 */
[----:B------:R-:W-:Y:S02]  /*2770*/  UIADD3 UR8, UPT, UPT, UR7, -UR4, URZ ;  /* 0x8000000407087290 */ /* 0x000fe4000fffe0ff */
[----:B------:R-:W-:Y:S02]  /*2780*/  UIADD3 UR4, UPT, UPT, -UR7, UR4, URZ ;  /* 0x0000000407047290 */ /* 0x000fe4000fffe1ff */
[----:B------:R-:W-:Y:S02]  /*2790*/  UIMAD UR27, UR8, UR14, UR27 ;  /* 0x0000000e081b72a4 */ /* 0x000fe4000f8e021b */
[----:B------:R-:W-:-:S12]  /*27a0*/  UIMAD UR37, UR4, UR16, UR37 ;  /* 0x00000010042572a4 */ /* 0x000fd8000f8e0225 */
.L_x_42:
[----:B------:R-:W-:Y:S01]  /*27b0*/  VIADD R11, R11, 0x1 ;  /* 0x000000010b0b7836 */ /* 0x000fe20000000000 */
[----:B------:R-:W-:Y:S02]  /*27c0*/  R2UR UR7, R77 ;  /* 0x000000004d0772ca */ /* 0x000fe400000e0000 */
[----:B------:R-:W-:Y:S02]  /*27d0*/  R2UR UR4, R76 ;  /* 0x000000004c0472ca */ /* 0x000fe400000e0000 */
[C---:B------:R-:W-:Y:S02]  /*27e0*/  ISETP.NE.AND P0, PT, R11.reuse, 0x2, PT ;  /* 0x000000020b00780c */ /* 0x040fe40003f05270 */
[----:B------:R-:W-:Y:S02]  /*27f0*/  PLOP3.LUT P1, PT, PT, PT, PT, 0x80, 0x8 ;  /* 0x000000000008781c */ /* 0x000fe40003f2f070 */
[----:B-1----:R-:W-:Y:S02]  /*2800*/  SEL R0, RZ, 0x1, P0 ;  /* 0x00000001ff007807 */ /* 0x002fe40000000000 */
[----:B------:R-:W-:-:S02]  /*2810*/  SEL R11, R11, RZ, P0 ;  /* 0x000000ff0b0b7207 */ /* 0x000fc40000000000 */
[----:B------:R-:W-:Y:S01]  /*2820*/  LOP3.LUT R10, R10, R0, RZ, 0x3c, !PT ;  /* 0x000000000a0a7212 */ /* 0x000fe200078e3cff */
[----:B------:R-:W-:Y:S02]  /*2830*/  UIADD3 UR30, UPT, UPT, UR37, UR7, URZ ;  /* 0x00000007251e7290 */ /* 0x000fe4000fffe0ff */
[----:B------:R-:W-:Y:S01]  /*2840*/  UIADD3 UR31, UPT, UPT, UR27, UR4, URZ ;  /* 0x000000041b1f7290 */ /* 0x000fe2000fffe0ff */
[----:B------:R-:W-:Y:S11]  /*2850*/  BRA.U UP1, `(.L_x_43) ;  /* 0xfffffff1013c7547 */ /* 0x000ff6000b83ffff */
[----:B------:R-:W-:Y:S01]  /*2860*/  UIADD3 UR7, UPT, UPT, UR6, 0x50, URZ ;  /* 0x0000005006077890 */ /* 0x000fe2000fffe0ff */
[----:B------:R-:W-:-:S03]  /*2870*/  SHF.L.U32 R2, R12, 0x1f, RZ ;  /* 0x0000001f0c027819 */ /* 0x000fc600000006ff */
[----:B------:R-:W-:-:S09]  /*2880*/  ULEA UR4, UR5, UR7, 0x3 ;  /* 0x0000000705047291 */ /* 0x000fd2000f8e18ff */
[----:B------:R-:W1:Y:S02]  /*2890*/  SYNCS.PHASECHK.TRANS64.TRYWAIT P0, [UR4], R2 ;  /* 0x00000002ff0075a7 */ /* 0x000e640008001104 */
[----:B-1----:R-:W-:Y:S05]  /*28a0*/  @!P0 BRA `(.L_x_44) ;  /* 0x00000074001c8947 */ /* 0x002fea0003800000 */
.L_x_144:
[----:B------:R-:W-:-:S04]  /*28b0*/  UIADD3 UR4, UPT, UPT, UR5, 0x1, URZ ;  /* 0x0000000105047890 */ /* 0x000fc8000fffe0ff */
[----:B------:R-:W-:-:S04]  /*28c0*/  UISETP.NE.AND UP0, UPT, UR4, 0xa, UPT ;  /* 0x0000000a0400788c */ /* 0x000fc8000bf05270 */
[----:B------:R-:W-:Y:S02]  /*28d0*/  USEL UR6, URZ, 0x1, UP0 ;  /* 0x00000001ff067887 */ /* 0x000fe40008000000 */
[----:B------:R-:W-:-:S04]  /*28e0*/  USEL UR4, UR4, URZ, UP0 ;  /* 0x000000ff04047287 */ /* 0x000fc80008000000 */
[----:B------:R-:W-:Y:S01]  /*28f0*/  ULEA UR5, UR4, UR7, 0x3 ;  /* 0x0000000704057291 */ /* 0x000fe2000f8e18ff */
[----:B-1----:R-:W-:-:S04]  /*2900*/  LOP3.LUT R2, R12, UR6, RZ, 0x3c, !PT ;  /* 0x000000060c027c12 */ /* 0x002fc8000f8e3cff */
[----:B------:R-:W-:-:S04]  /*2910*/  SHF.L.U32 R3, R2, 0x1f, RZ ;  /* 0x0000001f02037819 */ /* 0x000fc800000006ff */
[----:B------:R-:W1:Y:S02]  /*2920*/  SYNCS.PHASECHK.TRANS64.TRYWAIT P0, [UR5], R3 ;  /* 0x00000003ff0075a7 */ /* 0x000e640008001105 */
[----:B-1----:R-:W-:Y:S05]  /*2930*/  @!P0 BRA `(.L_x_45) ;  /* 0x0000007400108947 */ /* 0x002fea0003800000 */
.L_x_146:
[----:B------:R-:W-:-:S04]  /*2940*/  UIADD3 UR4, UPT, UPT, UR4, 0x1, URZ ;  /* 0x0000000104047890 */ /* 0x000fc8000fffe0ff */
[----:B------:R-:W-:-:S04]  /*2950*/  UISETP.NE.AND UP0, UPT, UR4, 0xa, UPT ;  /* 0x0000000a0400788c */ /* 0x000fc8000bf05270 */
[----:B------:R-:W-:Y:S02]  /*2960*/  USEL UR6, URZ, 0x1, UP0 ;  /* 0x00000001ff067887 */ /* 0x000fe40008000000 */
[----:B------:R-:W-:-:S04]  /*2970*/  USEL UR4, UR4, URZ, UP0 ;  /* 0x000000ff04047287 */ /* 0x000fc80008000000 */
[----:B------:R-:W-:Y:S01]  /*2980*/  ULEA UR5, UR4, UR7, 0x3 ;  /* 0x0000000704057291 */ /* 0x000fe2000f8e18ff */
[----:B------:R-:W-:-:S04]  /*2990*/  LOP3.LUT R2, R2, UR6, RZ, 0x3c, !PT ;  /* 0x0000000602027c12 */ /* 0x000fc8000f8e3cff */
[----:B-1----:R-:W-:-:S04]  /*29a0*/  SHF.L.U32 R3, R2, 0x1f, RZ ;  /* 0x0000001f02037819 */ /* 0x002fc800000006ff */
[----:B------:R-:W1:Y:S02]  /*29b0*/  SYNCS.PHASECHK.TRANS64.TRYWAIT P0, [UR5], R3 ;  /* 0x00000003ff0075a7 */ /* 0x000e640008001105 */
[----:B-1----:R-:W-:Y:S05]  /*29c0*/  @!P0 BRA `(.L_x_46) ;  /* 0x0000007400048947 */ /* 0x002fea0003800000 */
.L_x_148:
        /* <DEDUP_REMOVED lines=9> */
.L_x_150:
        /* <DEDUP_REMOVED lines=9> */
.L_x_152:
        /* <DEDUP_REMOVED lines=9> */
.L_x_154:
        /* <DEDUP_REMOVED lines=9> */
.L_x_156:
        /* <DEDUP_REMOVED lines=9> */
.L_x_158:
        /* <DEDUP_REMOVED lines=9> */
.L_x_160:
[----:B------:R-:W-:-:S04]  /*2d30*/  UIADD3 UR4, UPT, UPT, UR4, 0x1, URZ ;  /* 0x0000000104047890 */ /* 0x000fc8000fffe0ff */
[----:B------:R-:W-:-:S04]  /*2d40*/  UISETP.NE.AND UP0, UPT, UR4, 0xa, UPT ;  /* 0x0000000a0400788c */ /* 0x000fc8000bf05270 */
[----:B------:R-:W-:Y:S02]  /*2d50*/  USEL UR5, URZ, 0x1, UP0 ;  /* 0x00000001ff057887 */ /* 0x000fe40008000000 */
[----:B------:R-:W-:-:S04]  /*2d60*/  USEL UR4, UR4, URZ, UP0 ;  /* 0x000000ff04047287 */ /* 0x000fc80008000000 */
[----:B------:R-:W-:Y:S01]  /*2d70*/  ULEA UR4, UR4, UR7, 0x3 ;  /* 0x0000000704047291 */ /* 0x000fe2000f8e18ff */
[----:B------:R-:W-:-:S04]  /*2d80*/  LOP3.LUT R2, R2, UR5, RZ, 0x3c, !PT ;  /* 0x0000000502027c12 */ /* 0x000fc8000f8e3cff */
[----:B------:R-:W-:Y:S01]  /*2d90*/  SHF.L.U32 R2, R2, 0x1f, RZ ;  /* 0x0000001f02027819 */ /* 0x000fe200000006ff */
[----:B-1----:R-:W-:-:S07]  /*2da0*/  IMAD.U32 R0, RZ, RZ, UR4 ;  /* 0x00000004ff007e24 */ /* 0x002fce000f8e00ff */
.L_x_53:
[----:B-1----:R1:W2:Y:S02]  /*2db0*/  SYNCS.PHASECHK.TRANS64.TRYWAIT P0, [R0+URZ], R2 ;  /* 0x00000002000075a7 */ /* 0x0022a400080011ff */
[----:B--2---:R-:W-:Y:S05]  /*2dc0*/  @!P0 NANOSLEEP.SYNCS 0x989680 ;  /* 0x009896800000895d */ /* 0x004fea0003900000 */
[----:B------:R-:W2:Y:S02]  /*2dd0*/  @!P0 SYNCS.PHASECHK.TRANS64 P0, [R0+URZ], R2 ;  /* 0x00000002000085a7 */ /* 0x000ea400080010ff */
[----:B--2---:R-:W-:Y:S05]  /*2de0*/  @P0 EXIT ;  /* 0x000000000000094d */ /* 0x004fea0003800000 */
[----:B------:R-:W-:Y:S05]  /*2df0*/  BRA `(.L_x_53) ;  /* 0xfffffffc00ec7947 */ /* 0x000fea000383ffff */
.L_x_23:
[----:B------:R-:W-:-:S04]  /*2e00*/  UISETP.NE.AND UP0, UPT, UR45, URZ, UPT ;  /* 0x000000ff2d00728c */ /* 0x000fc8000bf05270 */
[----:B------:R-:W-:-:S09]  /*2e10*/  UISETP.NE.OR UP0, UPT, UR18, 0x1, UP0 ;  /* 0x000000011200788c */ /* 0x000fd20008705670 */
[----:B------:R-:W-:Y:S05]  /*2e20*/  BRA.U UP0, `(.L_x_54) ;  /* 0x0000000500487547 */ /* 0x000fea000b800000 */
[----:B------:R-:W-:Y:S01]  /*2e30*/  ISETP.GE.U32.AND P2, PT, R0, 0x4, PT ;  /* 0x000000040000780c */ /* 0x000fe20003f46070 */
[----:B------:R-:W-:Y:S01]  /*2e40*/  IMAD.MOV.U32 R12, RZ, RZ, 0x1 ;  /* 0x00000001ff0c7424 */ /* 0x000fe200078e00ff */
[----:B------:R-:W-:Y:S02]  /*2e50*/  CS2R R10, SRZ ;  /* 0x00000000000a7805 */ /* 0x000fe4000001ff00 */
[----:B------:R-:W-:Y:S01]  /*2e60*/  CS2R R8, SRZ ;  /* 0x0000000000087805 */ /* 0x000fe2000001ff00 */
[----:B------:R-:W-:Y:S01]  /*2e70*/  UMOV UR6, 0x400 ;  /* 0x0000040000067882 */ /* 0x000fe20000000000 */
[----:B------:R-:W-:Y:S01]  /*2e80*/  UMOV UR5, URZ ;  /* 0x000000ff00057c82 */ /* 0x000fe20008000000 */
[----:B------:R-:W-:-:S12]  /*2e90*/  ULEA UR6, UR45, UR6, 0x18 ;  /* 0x000000062d067291 */ /* 0x000fd8000f8ec0ff */
.L_x_58:
[----:B------:R-:W-:Y:S02]  /*2ea0*/  LEA R2, R8, UR6, 0x3 ;  /* 0x0000000608027c11 */ /* 0x000fe4000f8e18ff */
[----:B------:R-:W-:-:S03]  /*2eb0*/  SHF.L.U32 R4, R9, 0x1f, RZ ;  /* 0x0000001f09047819 */ /* 0x000fc600000006ff */
[----:B------:R-:W-:Y:S01]  /*2ec0*/  VIADD R5, R2, 0x160 ;  /* 0x0000016002057836 */ /* 0x000fe20000000000 */
[----:B------:R-:W2:Y:S02]  /*2ed0*/  SYNCS.PHASECHK.TRANS64.TRYWAIT P0, [R2+URZ+0x150], R4 ;  /* 0x00015004020075a7 */ /* 0x000ea400080011ff */
[----:B--2---:R-:W-:Y:S05]  /*2ee0*/  @!P0 BRA `(.L_x_55) ;  /* 0x0000007000648947 */ /* 0x004fea0003800000 */
.L_x_161:
[----:B------:R-:W-:Y:S01]  /*2ef0*/  ULEA UR4, UR5, UR6, 0x3 ;  /* 0x0000000605047291 */ /* 0x000fe2000f8e18ff */
[----:B--2---:R-:W-:Y:S01]  /*2f00*/  PRMT R2, RZ, 0x654, R5 ;  /* 0x00000654ff027816 */ /* 0x004fe20000000005 */
[----:B------:R-:W-:Y:S01]  /*2f10*/  @!P2 IMAD.MOV.U32 R4, RZ, RZ, 0x10 ;  /* 0x00000010ff04a424 */ /* 0x000fe200078e00ff */
[----:B------:R-:W-:Y:S01]  /*2f20*/  SHF.L.U32 R5, R12, 0x1f, RZ ;  /* 0x0000001f0c057819 */ /* 0x000fe200000006ff */
[----:B------:R-:W-:Y:S01]  /*2f30*/  UIADD3 UR7, UPT, UPT, UR4, 0xf0, URZ ;  /* 0x000000f004077890 */ /* 0x000fe2000fffe0ff */
[----:B------:R2:W-:Y:S05]  /*2f40*/  SYNCS.ARRIVE.TRANS64.RED.A1T0 RZ, [R2+URZ], RZ ;  /* 0x000000ff02ff79a7 */ /* 0x0005ea00081004ff */
[----:B------:R-:W-:Y:S01]  /*2f50*/  IMAD.U32 R6, RZ, RZ, UR7 ;  /* 0x00000007ff067e24 */ /* 0x000fe2000f8e00ff */
[----:B------:R-:W3:Y:S04]  /*2f60*/  SYNCS.PHASECHK.TRANS64.TRYWAIT P0, [UR4+0x100], R5 ;  /* 0x00010005ff0075a7 */ /* 0x000ee80008001104 */
[----:B------:R-:W-:Y:S01]  /*2f70*/  PRMT R6, R0, 0x654, R6 ;  /* 0x0000065400067816 */ /* 0x000fe20000000006 */
[----:B--23--:R-:W-:Y:S06]  /*2f80*/  @!P0 BRA `(.L_x_56) ;  /* 0x0000007000508947 */ /* 0x00cfec0003800000 */
.L_x_163:
[----:B------:R-:W-:Y:S01]  /*2f90*/  ULEA UR8, UR5, UR6, 0x4 ;  /* 0x0000000605087291 */ /* 0x000fe2000f8e20ff */
[----:B------:R-:W-:Y:S01]  /*2fa0*/  SEL R3, R6, R3, !P2 ;  /* 0x0000000306037207 */ /* 0x000fe20005000000 */
[----:B------:R-:W-:Y:S01]  /*2fb0*/  UIADD3 UR9, UPT, UPT, UR4, 0xf0, URZ ;  /* 0x000000f004097890 */ /* 0x000fe2000fffe0ff */
[----:B--2---:R-:W-:Y:S01]  /*2fc0*/  LEA R2, R11, UR6, 0x3 ;  /* 0x000000060b027c11 */ /* 0x004fe2000f8e18ff */
[----:B------:R-:W-:Y:S01]  /*2fd0*/  UIADD3 UR8, UPT, UPT, UR8, 0x180, URZ ;  /* 0x0000018008087890 */ /* 0x000fe2000fffe0ff */
[----:B------:R2:W-:Y:S01]  /*2fe0*/  @!P2 SYNCS.ARRIVE.TRANS64.RED RZ, [R3+URZ], R4 ;  /* 0x0000000403ffa9a7 */ /* 0x0005e200080004ff */
[----:B------:R-:W-:Y:S01]  /*2ff0*/  UIADD3 UR4, UPT, UPT, UR5, 0x1, URZ ;  /* 0x0000000105047890 */ /* 0x000fe2000fffe0ff */
[----:B------:R-:W-:-:S03]  /*3000*/  VIADD R8, R8, 0x1 ;  /* 0x0000000108087836 */ /* 0x000fc60000000000 */
[----:B------:R-:W-:Y:S02]  /*3010*/  UISETP.NE.AND UP0, UPT, UR4, 0x2, UPT ;  /* 0x000000020400788c */ /* 0x000fe4000bf05270 */
[----:B------:R-:W-:Y:S01]  /*3020*/  ISETP.NE.AND P0, PT, R8, 0x2, PT ;  /* 0x000000020800780c */ /* 0x000fe20003f05270 */
[----:B------:R-:W-:Y:S06]  /*3030*/  UGETNEXTWORKID.BROADCAST [UR8], [UR9] ;  /* 0x00000000080073ca */ /* 0x000fec0008000100 */
[----:B------:R-:W-:Y:S02]  /*3040*/  USEL UR7, URZ, 0x1, UP0 ;  /* 0x00000001ff077887 */ /* 0x000fe40008000000 */
[----:B------:R-:W-:-:S04]  /*3050*/  USEL UR5, UR4, URZ, UP0 ;  /* 0x000000ff04057287 */ /* 0x000fc80008000000 */
[----:B------:R-:W-:Y:S02]  /*3060*/  LOP3.LUT R12, R12, UR7, RZ, 0x3c, !PT ;  /* 0x000000070c0c7c12 */ /* 0x000fe4000f8e3cff */
[----:B--2---:R-:W-:-:S04]  /*3070*/  SHF.L.U32 R4, R10, 0x1f, RZ ;  /* 0x0000001f0a047819 */ /* 0x004fc800000006ff */
[----:B------:R-:W2:Y:S02]  /*3080*/  SYNCS.PHASECHK.TRANS64.TRYWAIT P1, [R2+URZ+0xf0], R4 ;  /* 0x0000f004020075a7 */ /* 0x000ea400080211ff */
[----:B--2---:R-:W-:Y:S05]  /*3090*/  @!P1 BRA `(.L_x_57) ;  /* 0x0000007000249947 */ /* 0x004fea0003800000 */
.L_x_164:
[C---:B--2---:R-:W-:Y:S01]  /*30a0*/  LEA R4, R11.reuse, UR6, 0x4 ;  /* 0x000000060b047c11 */ /* 0x044fe2000f8e20ff */
[----:B------:R-:W-:Y:S01]  /*30b0*/  VIADD R2, R2, 0x100 ;  /* 0x0000010002027836 */ /* 0x000fe20000000000 */
[----:B------:R-:W-:Y:S01]  /*30c0*/  SEL R8, R8, RZ, P0 ;  /* 0x000000ff08087207 */ /* 0x000fe20000000000 */
[----:B------:R-:W-:-:S03]  /*30d0*/  VIADD R11, R11, 0x1 ;  /* 0x000000010b0b7836 */ /* 0x000fc60000000000 */
[----:B------:R-:W2:Y:S01]  /*30e0*/  LDS.128 R4, [R4+0x180] ;  /* 0x0001800004047984 */ /* 0x000ea20000000c00 */
[----:B------:R-:W-:Y:S02]  /*30f0*/  PRMT R2, RZ, 0x654, R2 ;  /* 0x00000654ff027816 */ /* 0x000fe40000000002 */
[C---:B------:R-:W-:Y:S01]  /*3100*/  ISETP.NE.AND P1, PT, R11.reuse, 0x2, PT ;  /* 0x000000020b00780c */ /* 0x040fe20003f25270 */
[----:B------:R-:W-:Y:S01]  /*3110*/  @!PT LDS RZ, [RZ] ;  /* 0x00000000fffff984 */ /* 0x000fe20000000800 */
[----:B------:R-:W-:Y:S01]  /*3120*/  @!PT LDS RZ, [RZ] ;  /* 0x00000000fffff984 */ /* 0x000fe20000000800 */
[----:B------:R-:W-:Y:S01]  /*3130*/  @!PT LDS RZ, [RZ] ;  /* 0x00000000fffff984 */ /* 0x000fe20000000800 */
[----:B------:R-:W-:Y:S01]  /*3140*/  @!PT LDS RZ, [RZ] ;  /* 0x00000000fffff984 */ /* 0x000fe20000000800 */
[----:B------:R3:W-:Y:S06]  /*3150*/  MEMBAR.ALL.CTA ;  /* 0x0000000000007992 */ /* 0x0007ec0000008000 */
[----:B---3--:R-:W3:Y:S01]  /*3160*/  FENCE.VIEW.ASYNC.S ;  /* 0x00000000000073c6 */ /* 0x008ee20000000000 */
[----:B------:R-:W-:Y:S01]  /*3170*/  SEL R11, R11, RZ, P1 ;  /* 0x000000ff0b0b7207 */ /* 0x000fe20000800000 */
[----:B---3--:R3:W-:Y:S01]  /*3180*/  SYNCS.ARRIVE.TRANS64.RED.A1T0 RZ, [R2+URZ], RZ ;  /* 0x000000ff02ff79a7 */ /* 0x0087e200081004ff */
[----:B--2---:R-:W-:-:S02]  /*3190*/  LOP3.LUT P3, RZ, R6, 0x1, RZ, 0xc0, !PT ;  /* 0x0000000106ff7812 */ /* 0x004fc4000786c0ff */
[----:B------:R-:W-:-:S04]  /*31a0*/  SEL R4, RZ, 0x1, P1 ;  /* 0x00000001ff047807 */ /* 0x000fc80000800000 */
[----:B------:R-:W-:Y:S02]  /*31b0*/  LOP3.LUT R10, R10, R4, RZ, 0x3c, !PT ;  /* 0x000000040a0a7212 */ /* 0x000fe400078e3cff */
[----:B---3--:R-:W-:-:S04]  /*31c0*/  SEL R2, RZ, 0x1, P0 ;  /* 0x00000001ff027807 */ /* 0x008fc80000000000 */
[----:B------:R-:W-:Y:S01]  /*31d0*/  LOP3.LUT R9, R9, R2, RZ, 0x3c, !PT ;  /* 0x0000000209097212 */ /* 0x000fe200078e3cff */
[----:B------:R-:W-:Y:S06]  /*31e0*/  @P3 BRA `(.L_x_58) ;  /* 0xfffffffc002c3947 */ /* 0x000fec000383ffff */
[----:B------:R-:W-:Y:S01]  /*31f0*/  ULEA UR4, UR5, UR6, 0x3 ;  /* 0x0000000605047291 */ /* 0x000fe2000f8e18ff */
[----:B------:R-:W-:-:S08]  /*3200*/  SHF.L.U32 R2, R12, 0x1f, RZ ;  /* 0x0000001f0c027819 */ /* 0x000fd000000006ff */
[----:B------:R-:W2:Y:S02]  /*3210*/  SYNCS.PHASECHK.TRANS64 P0, [UR4+0x100], R2 ;  /* 0x00010002ff0075a7 */ /* 0x000ea40008001004 */
[----:B--2---:R-:W-:Y:S05]  /*3220*/  @P0 BRA `(.L_x_59) ;  /* 0x0000000000080947 */ /* 0x004fea0003800000 */
[----:B------:R-:W2:Y:S02]  /*3230*/  SYNCS.PHASECHK.TRANS64.TRYWAIT P0, [UR4+0x100], R2 ;  /* 0x00010002ff0075a7 */ /* 0x000ea40008001104 */
[----:B--2---:R-:W-:Y:S05]  /*3240*/  @!P0 BRA `(.L_x_60) ;  /* 0x0000006c00cc8947 */ /* 0x004fea0003800000 */
.L_x_59:
[----:B------:R-:W-:-:S04]  /*3250*/  UIADD3 UR7, UPT, UPT, UR5, 0x1, URZ ;  /* 0x0000000105077890 */ /* 0x000fc8000fffe0ff */
[----:B------:R-:W-:-:S04]  /*3260*/  UISETP.NE.AND UP0, UPT, UR7, 0x2, UPT ;  /* 0x000000020700788c */ /* 0x000fc8000bf05270 */
[----:B------:R-:W-:Y:S02]  /*3270*/  USEL UR8, URZ, 0x1, UP0 ;  /* 0x00000001ff087887 */ /* 0x000fe40008000000 */
[----:B------:R-:W-:-:S04]  /*3280*/  USEL UR7, UR7, URZ, UP0 ;  /* 0x000000ff07077287 */ /* 0x000fc80008000000 */
[----:B------:R-:W-:Y:S01]  /*3290*/  ULEA UR7, UR7, UR6, 0x3 ;  /* 0x0000000607077291 */ /* 0x000fe2000f8e18ff */
[----:B--2---:R-:W-:-:S04]  /*32a0*/  LOP3.LUT R2, R12, UR8, RZ, 0x3c, !PT ;  /* 0x000000080c027c12 */ /* 0x004fc8000f8e3cff */
[----:B------:R-:W-:-:S04]  /*32b0*/  SHF.L.U32 R0, R2, 0x1f, RZ ;  /* 0x0000001f02007819 */ /* 0x000fc800000006ff */
[----:B------:R-:W2:Y:S02]  /*32c0*/  SYNCS.PHASECHK.TRANS64 P0, [UR7+0x100], R0 ;  /* 0x00010000ff0075a7 */ /* 0x000ea40008001007 */
[----:B-12---:R-:W-:Y:S05]  /*32d0*/  @P0 EXIT ;  /* 0x000000000000094d */ /* 0x006fea0003800000 */
[----:B------:R-:W-:Y:S02]  /*32e0*/  SHF.L.U32 R2, R2, 0x1f, RZ ;  /* 0x0000001f02027819 */ /* 0x000fe400000006ff */
[----:B------:R-:W-:-:S07]  /*32f0*/  MOV R0, UR7 ;  /* 0x0000000700007c02 */ /* 0x000fce0008000f00 */
.L_x_61:
[----:B-1----:R1:W2:Y:S02]  /*3300*/  SYNCS.PHASECHK.TRANS64.TRYWAIT P0, [R0+URZ+0x100], R2 ;  /* 0x00010002000075a7 */ /* 0x0022a400080011ff */
[----:B--2---:R-:W-:Y:S05]  /*3310*/  @!P0 NANOSLEEP.SYNCS 0x989680 ;  /* 0x009896800000895d */ /* 0x004fea0003900000 */
[----:B------:R-:W2:Y:S02]  /*3320*/  @!P0 SYNCS.PHASECHK.TRANS64 P0, [R0+URZ+0x100], R2 ;  /* 0x00010002000085a7 */ /* 0x000ea400080010ff */
[----:B--2---:R-:W-:Y:S05]  /*3330*/  @P0 EXIT ;  /* 0x000000000000094d */ /* 0x004fea0003800000 */
[----:B------:R-:W-:Y:S05]  /*3340*/  BRA `(.L_x_61) ;  /* 0xfffffffc00ec7947 */ /* 0x000fea000383ffff */
.L_x_54:
[----:B------:R-:W-:Y:S05]  /*3350*/  BRA.U UP5, `(.L_x_62) ;  /* 0x0000000d059c7547 */ /* 0x000fea000b800000 */
[----:B------:R-:W-:Y:S01]  /*3360*/  UMOV UR4, 0x40 ;  /* 0x0000004000047882 */ /* 0x000fe20000000000 */
[----:B------:R-:W-:Y:S01]  /*3370*/  NOP ;  /* 0x0000000000007918 */ /* 0x000fe20000000000 */
[----:B------:R-:W-:Y:S01]  /*3380*/  ULEA UR5, UR45, UR4, 0x18 ;  /* 0x000000042d057291 */ /* 0x000fe2000f8ec0ff */
[----:B------:R-:W-:Y:S02]  /*3390*/  UMOV UR6, 0x400 ;  /* 0x0000040000067882 */ /* 0x000fe40000000000 */
[----:B------:R-:W-:-:S06]  /*33a0*/  ULEA UR6, UR45, UR6, 0x18 ;  /* 0x000000062d067291 */ /* 0x000fcc000f8ec0ff */
[----:B------:R-:W2:Y:S02]  /*33b0*/  LDS.U8 R0, [UR5+0x1c] ;  /* 0x00001c05ff007984 */ /* 0x000ea40008000000 */
[----:B--2---:R-:W-:-:S13]  /*33c0*/  ISETP.NE.AND P0, PT, R0, RZ, PT ;  /* 0x000000ff0000720c */ /* 0x004fda0003f05270 */
[----:B------:R-:W-:Y:S05]  /*33d0*/  @P0 BRA `(.L_x_63) ;  /* 0x0000000000580947 */ /* 0x000fea0003800000 */
[----:B------:R-:W-:-:S13]  /*33e0*/  ELECT P0, URZ, PT ;  /* 0x0000000000ff782f */ /* 0x000fda0003800000 */
[----:B------:R-:W-:Y:S05]  /*33f0*/  @!P0 BRA `(.L_x_64) ;  /* 0x0000000000608947 */ /* 0x000fea0003800000 */
[----:B------:R-:W-:Y:S01]  /*3400*/  UMOV UR4, 0x10 ;  /* 0x0000001000047882 */ /* 0x000fe20000000000 */
[----:B------:R-:W-:Y:S01]  /*3410*/  HFMA2 R0, -RZ, RZ, 0, 5.9604644775390625e-08 ;  /* 0x00000001ff007431 */ /* 0x000fe200000001ff */
[----:B------:R-:W-:-:S03]  /*3420*/  MOV R3, 0xffff ;  /* 0x0000ffff00037802 */ /* 0x000fc60000000f00 */
[----:B------:R-:W-:Y:S04]  /*3430*/  DEPBAR.LE SB2, 0x36 ;  /* 0x0000ad800000791a */ /* 0x000fe80000000000 */
[----:B------:R-:W2:Y:S02]  /*3440*/  UTCATOMSWS.FIND_AND_SET.ALIGN UP0, UR4, UR4 ;  /* 0x00000004000475e3 */ /* 0x000ea40008000800 */
[----:B--2---:R-:W-:Y:S01]  /*3450*/  MOV R4, UR4 ;  /* 0x0000000400047c02 */ /* 0x004fe20008000f00 */
[----:B------:R-:W-:Y:S06]  /*3460*/  BRA.U UP0, `(.L_x_65) ;  /* 0x0000000100187547 */ /* 0x000fec000b800000 */
.L_x_66:
[----:B------:R-:W-:Y:S05]  /*3470*/  NANOSLEEP 0x64 ;  /* 0x000000640000795d */ /* 0x000fea0003800000 */
[----:B------:R-:W-:-:S05]  /*3480*/  UMOV UR4, 0x10 ;  /* 0x0000001000047882 */ /* 0x000fca0000000000 */
[----:B------:R-:W-:Y:S04]  /*3490*/  DEPBAR.LE SB2, 0x36 ;  /* 0x0000ad800000791a */ /* 0x000fe80000000000 */
[----:B------:R-:W2:Y:S02]  /*34a0*/  UTCATOMSWS.FIND_AND_SET.ALIGN UP0, UR4, UR4 ;  /* 0x00000004000475e3 */ /* 0x000ea40008000800 */
[----:B--2---:R-:W-:Y:S01]  /*34b0*/  MOV R4, UR4 ;  /* 0x0000000400047c02 */ /* 0x004fe20008000f00 */
[----:B------:R-:W-:Y:S05]  /*34c0*/  BRA.U !UP0, `(.L_x_66) ;  /* 0xfffffffd08e87547 */ /* 0x000fea000b83ffff */
.L_x_65:
[-C--:B------:R-:W-:Y:S02]  /*34d0*/  SHF.L.U32 R3, R3, R4.reuse, RZ ;  /* 0x0000000403037219 */ /* 0x080fe400000006ff */
[----:B------:R-:W-:Y:S01]  /*34e0*/  SHF.L.U32 R0, R0, R4, RZ ;  /* 0x0000000400007219 */ /* 0x000fe200000006ff */
[----:B------:R-:W-:Y:S02]  /*34f0*/  IMAD.SHL.U32 R4, R4, 0x20, RZ ;  /* 0x0000002004047824 */ /* 0x000fe400078e00ff */
[----:B------:R2:W-:Y:S04]  /*3500*/  ATOMS.OR RZ, [UR5+0x14], R3 ;  /* 0x00001403ffff798c */ /* 0x0005e8000b000005 */
[----:B------:R2:W-:Y:S04]  /*3510*/  ATOMS.OR RZ, [UR5+0x18], R0 ;  /* 0x00001800ffff798c */ /* 0x0005e8000b000005 */
[----:B------:R2:W-:Y:S01]  /*3520*/  STS [UR6+0x1a0], R4 ;  /* 0x0001a004ff007988 */ /* 0x0005e20008000806 */
[----:B------:R-:W-:Y:S05]  /*3530*/  BRA `(.L_x_64) ;  /* 0x0000000000107947 */ /* 0x000fea0003800000 */
.L_x_63:
[----:B------:R-:W-:Y:S02]  /*3540*/  MOV R0, 0xffffffff ;  /* 0xffffffff00007802 */ /* 0x000fe40000000f00 */
[----:B------:R-:W-:-:S03]  /*3550*/  MOV R4, 0x3580 ;  /* 0x0000358000047802 */ /* 0x000fc60000000f00 */
[----:B------:R2:W-:Y:S04]  /*3560*/  STS [UR6+0x1a0], R0 ;  /* 0x0001a000ff007988 */ /* 0x0005e80008000806 */
[----:B-12--5:R-:W-:Y:S05]  /*3570*/  CALL.REL.NOINC `($__internal_1_$__cuda_sm10x_tcgen05_guardrail_trap_phase_invalid_during_alloc) ;  /* 0x0000007400147944 */ /* 0x026fea0003c00000 */
.L_x_64:
[----:B------:R-:W-:Y:S05]  /*3580*/  WARPSYNC.ALL ;  /* 0x0000000000007948 */ /* 0x000fea0003800000 */
[----:B------:R-:W3:Y:S01]  /*3590*/  S2UR UR4, SR_CgaCtaId ;  /* 0x00000000000479c3 */ /* 0x000ee20000008800 */
[----:B------:R-:W-:Y:S01]  /*35a0*/  UMOV UR17, 0x400 ;  /* 0x0000040000117882 */ /* 0x000fe20000000000 */
[----:B------:R-:W-:-:S06]  /*35b0*/  NOP ;  /* 0x0000000000007918 */ /* 0x000fcc0000000000 */
[----:B------:R-:W-:Y:S06]  /*35c0*/  BAR.ARV 0x6, 0xa0 ;  /* 0x0182800000007b1d */ /* 0x000fec0000002000 */
[----:B------:R-:W4:Y:S01]  /*35d0*/  LDCU UR5, c[0x0][0x38c] ;  /* 0x00007180ff0577ac */ /* 0x000f220008000800 */
[----:B------:R-:W-:Y:S01]  /*35e0*/  LOP3.LUT R2, R2, 0xffff, RZ, 0xc0, !PT ;  /* 0x0000ffff02027812 */ /* 0x000fe200078ec0ff */
[----:B------:R-:W-:Y:S01]  /*35f0*/  IMAD.MOV.U32 R11, RZ, RZ, 0x1 ;  /* 0x00000001ff0b7424 */ /* 0x000fe200078e00ff */
[----:B------:R-:W-:Y:S01]  /*3600*/  CS2R R8, SRZ ;  /* 0x0000000000087805 */ /* 0x000fe2000001ff00 */
[----:B------:R-:W1:Y:S01]  /*3610*/  LDCU UR8, c[0x0][0x38c] ;  /* 0x00007180ff0877ac */ /* 0x000e620008000800 */
[----:B------:R-:W-:Y:S01]  /*3620*/  R2UR UR19, R2 ;  /* 0x00000000021372ca */ /* 0x000fe200000e0000 */
[----:B------:R-:W-:Y:S01]  /*3630*/  IMAD.MOV.U32 R10, RZ, RZ, RZ ;  /* 0x000000ffff0a7224 */ /* 0x000fe200078e00ff */
[----:B------:R-:W-:Y:S01]  /*3640*/  UMOV UR22, URZ ;  /* 0x000000ff00167c82 */ /* 0x000fe20008000000 */
[----:B------:R-:W-:Y:S01]  /*3650*/  UMOV UR14, URZ ;  /* 0x000000ff000e7c82 */ /* 0x000fe20008000000 */
[----:B---3--:R-:W-:Y:S01]  /*3660*/  ULEA UR17, UR4, UR17, 0x18 ;  /* 0x0000001104117291 */ /* 0x008fe2000f8ec0ff */
[----:B------:R-:W-:Y:S01]  /*3670*/  UMOV UR26, 0x0 ;  /* 0x00000000001a7882 */ /* 0x000fe20000000000 */
[----:B------:R-:W-:-:S02]  /*3680*/  UMOV UR27, 0x44004a0 ;  /* 0x044004a0001b7882 */ /* 0x000fc40000000000 */
[----:B------:R-:W-:Y:S02]  /*3690*/  UIADD3 UR6, UPT, UPT, UR17, 0x6400, URZ ;  /* 0x0000640011067890 */ /* 0x000fe4000fffe0ff */
[----:B------:R-:W-:Y:S02]  /*36a0*/  UIADD3 UR7, UPT, UPT, UR17, 0x10400, URZ ;  /* 0x0001040011077890 */ /* 0x000fe4000fffe0ff */
[----:B----4-:R-:W-:Y:S01]  /*36b0*/  UIADD3 UR5, UPT, UPT, UR5, 0x3f, URZ ;  /* 0x0000003f05057890 */ /* 0x010fe2000fffe0ff */
[----:B--2---:R-:W2:Y:S01]  /*36c0*/  LDS R0, [UR17+0x1a0] ;  /* 0x0001a011ff007984 */ /* 0x004ea20008000800 */
[----:B------:R-:W-:Y:S02]  /*36d0*/  USHF.R.U32.HI UR6, URZ, 0x4, UR6 ;  /* 0x00000004ff067899 */ /* 0x000fe40008011606 */
[----:B------:R-:W-:Y:S02]  /*36e0*/  USHF.R.S32.HI UR4, URZ, 0x1f, UR5 ;  /* 0x0000001fff047899 */ /* 0x000fe40008011405 */
[----:B------:R-:W-:-:S02]  /*36f0*/  ULOP3.LUT UR6, UR6, 0x3fff, URZ, 0xc0, !UPT ;  /* 0x00003fff06067892 */ /* 0x000fc4000f8ec0ff */
[----:B------:R-:W-:Y:S02]  /*3700*/  ULEA.HI UR4, UR4, UR5, URZ, 0x6 ;  /* 0x0000000504047291 */ /* 0x000fe4000f8f30ff */
[----:B------:R-:W-:Y:S02]  /*3710*/  USHF.R.U32.HI UR5, URZ, 0x4, UR7 ;  /* 0x00000004ff057899 */ /* 0x000fe40008011607 */
[----:B------:R-:W-:Y:S02]  /*3720*/  USHF.R.S32.HI UR28, URZ, 0x6, UR4 ;  /* 0x00000006ff1c7899 */ /* 0x000fe40008011404 */
[----:B------:R-:W-:Y:S02]  /*3730*/  ULOP3.LUT UR5, UR5, 0x3fff, URZ, 0xc0, !UPT ;  /* 0x00003fff05057892 */ /* 0x000fe4000f8ec0ff */
[----:B------:R-:W-:Y:S02]  /*3740*/  UISETP.LT.AND UP0, UPT, UR28, 0x1, UPT ;  /* 0x000000011c00788c */ /* 0x000fe4000bf01270 */
[----:B------:R-:W-:-:S02]  /*3750*/  ULOP3.LUT UR20, UR6, 0x10000, URZ, 0xfc, !UPT ;  /* 0x0001000006147892 */ /* 0x000fc4000f8efcff */
[----:B------:R-:W-:Y:S02]  /*3760*/  USEL UR29, UR28, 0x1, !UP0 ;  /* 0x000000011c1d7887 */ /* 0x000fe4000c000000 */
[----:B------:R-:W-:Y:S02]  /*3770*/  ULOP3.LUT UR21, UR5, 0x10000, URZ, 0xfc, !UPT ;  /* 0x0001000005157892 */ /* 0x000fe4000f8efcff */
[----:B------:R-:W-:Y:S02]  /*3780*/  UIADD3 UR29, UPT, UPT, -UR29, URZ, URZ ;  /* 0x000000ff1d1d7290 */ /* 0x000fe4000fffe1ff */
[----:B-1----:R-:W-:Y:S01]  /*3790*/  UISETP.GE.AND UP4, UPT, UR8, 0x1, UPT ;  /* 0x000000010800788c */ /* 0x002fe2000bf86270 */
[----:B------:R-:W-:Y:S01]  /*37a0*/  UMOV UR24, 0x0 ;  /* 0x0000000000187882 */ /* 0x000fe20000000000 */
[----:B------:R-:W-:Y:S01]  /*37b0*/  UMOV UR25, 0x44004a0 ;  /* 0x044004a000197882 */ /* 0x000fe20000000000 */
[----:B--2---:R-:W-:-:S15]  /*37c0*/  R2UR UR30, R0 ;  /* 0x00000000001e72ca */ /* 0x004fde00000e0000 */
.L_x_73:
[----:B------:R-:W-:Y:S02]  /*37d0*/  LEA R0, R10, UR17, 0x3 ;  /* 0x000000110a007c11 */ /* 0x000fe4000f8e18ff */
[----:B------:R-:W-:Y:S02]  /*37e0*/  SHF.L.U32 R2, R9, 0x1f, RZ ;  /* 0x0000001f09027819 */ /* 0x000fe400000006ff */
[----:B------:R-:W-:Y:S01]  /*37f0*/  PLOP3.LUT P0, PT, PT, PT, UP4, 0x80, 0x8 ;  /* 0x000000000008781c */ /* 0x000fe20003f0f048 */
[----:B------:R-:W-:Y:S01]  /*3800*/  VIADD R3, R0, 0x100 ;  /* 0x0000010000037836 */ /* 0x000fe20000000000 */
[----:B-1----:R-:W1:Y:S02]  /*3810*/  SYNCS.PHASECHK.TRANS64.TRYWAIT P1, [R0+URZ+0xf0], R2 ;  /* 0x0000f002000075a7 */ /* 0x002e6400080211ff */
[----:B-1-3--:R-:W-:Y:S09]  /*3820*/  @!P1 BRA `(.L_x_67) ;  /* 0x00000068006c9947 */ /* 0x00aff20003800000 */
.L_x_166:
[----:B------:R-:W-:Y:S01]  /*3830*/  LEA R4, R10, UR17, 0x4 ;  /* 0x000000110a047c11 */ /* 0x000fe2000f8e20ff */
[----:B------:R-:W-:Y:S01]  /*3840*/  @UP4 ULEA UR4, UR14, UR17, 0x3 ;  /* 0x000000110e044291 */ /* 0x000fe2000f8e18ff */
[----:B------:R-:W-:Y:S01]  /*3850*/  PLOP3.LUT P2, PT, PT, PT, PT, 0x80, 0x8 ;  /* 0x000000000008781c */ /* 0x000fe20003f4f070 */
[----:B------:R-:W-:Y:S01]  /*3860*/  ULEA UR23, UR22, UR17, 0x3 ;  /* 0x0000001116177291 */ /* 0x000fe2000f8e18ff */
[----:B------:R-:W-:Y:S02]  /*3870*/  PRMT R3, RZ, 0x654, R3 ;  /* 0x00000654ff037816 */ /* 0x000fe40000000003 */
[----:B------:R-:W2:Y:S01]  /*3880*/  LDS.128 R4, [R4+0x180] ;  /* 0x0001800004047984 */ /* 0x000ea20000000c00 */
[----:B-1----:R-:W-:Y:S02]  /*3890*/  @P0 SHF.L.U32 R2, R8, 0x1f, RZ ;  /* 0x0000001f08020819 */ /* 0x002fe400000006ff */
[----:B------:R-:W-:Y:S01]  /*38a0*/  SHF.L.U32 R0, R11, 0x1f, RZ ;  /* 0x0000001f0b007819 */ /* 0x000fe200000006ff */
[----:B------:R-:W-:Y:S01]  /*38b0*/  @!PT LDS RZ, [RZ] ;  /* 0x00000000fffff984 */ /* 0x000fe20000000800 */
[----:B------:R-:W-:Y:S01]  /*38c0*/  @!PT LDS RZ, [RZ] ;  /* 0x00000000fffff984 */ /* 0x000fe20000000800 */
[----:B------:R-:W-:Y:S01]  /*38d0*/  @!PT LDS RZ, [RZ] ;  /* 0x00000000fffff984 */ /* 0x000fe20000000800 */
[----:B------:R-:W-:Y:S01]  /*38e0*/  @!PT LDS RZ, [RZ] ;  /* 0x00000000fffff984 */ /* 0x000fe20000000800 */
[----:B------:R1:W-:Y:S06]  /*38f0*/  MEMBAR.ALL.CTA ;  /* 0x0000000000007992 */ /* 0x0003ec0000008000 */
[----:B-1----:R-:W1:Y:S02]  /*3900*/  FENCE.VIEW.ASYNC.S ;  /* 0x00000000000073c6 */ /* 0x002e640000000000 */
[----:B-1----:R1:W-:Y:S01]  /*3910*/  SYNCS.ARRIVE.TRANS64.RED.A1T0 RZ, [R3+URZ], RZ ;  /* 0x000000ff03ff79a7 */ /* 0x0023e200081004ff */
[----:B------:R1:W3:Y:S01]  /*3920*/  @P0 SYNCS.PHASECHK.TRANS64.TRYWAIT P2, [UR4], R2 ;  /* 0x00000002ff0005a7 */ /* 0x0002e20008041104 */
[----:B------:R-:W-:Y:S01]  /*3930*/  ULEA.HI UR4, UR22, UR22, URZ, 0x1 ;  /* 0x0000001616047291 */ /* 0x000fe2000f8f08ff */
[----:B--2---:R-:W-:-:S03]  /*3940*/  LOP3.LUT P1, RZ, R6, 0x1, RZ, 0xc0, !PT ;  /* 0x0000000106ff7812 */ /* 0x004fc6000782c0ff */
[----:B------:R-:W-:Y:S02]  /*3950*/  USHF.L.U32 UR18, UR4, 0x7, URZ ;  /* 0x0000000704127899 */ /* 0x000fe400080006ff */
[----:B------:R-:W-:Y:S02]  /*3960*/  ULOP3.LUT UR4, UR4, 0xffe, URZ, 0xc0, !UPT ;  /* 0x00000ffe04047892 */ /* 0x000fe4000f8ec0ff */
[----:B------:R-:W-:Y:S02]  /*3970*/  ULOP3.LUT UR18, UR18, 0xffffff00, URZ, 0xc0, !UPT ;  /* 0xffffff0012127892 */ /* 0x000fe4000f8ec0ff */
[----:B------:R-:W-:Y:S02]  /*3980*/  UIADD3 UR4, UPT, UPT, -UR4, UR22, URZ ;  /* 0x0000001604047290 */ /* 0x000fe4000fffe1ff */
[----:B------:R-:W-:Y:S01]  /*3990*/  UIADD3 UR18, UPT, UPT, UR30, UR18, URZ ;  /* 0x000000121e127290 */ /* 0x000fe2000fffe0ff */
[----:B------:R-:W2:Y:S03]  /*39a0*/  SYNCS.PHASECHK.TRANS64.TRYWAIT P0, [UR23+0x130], R0 ;  /* 0x00013000ff0075a7 */ /* 0x000ea60008001117 */
[----:B------:R-:W-:Y:S01]  /*39b0*/  ULEA UR18, UR4, UR18, 0x14 ;  /* 0x0000001204127291 */ /* 0x000fe2000f8ea0ff */
[----:B-123--:R-:W-:Y:S11]  /*39c0*/  @!P0 BRA `(.L_x_68) ;  /* 0x0000006800188947 */ /* 0x00eff60003800000 */
.L_x_168:
[----:B------:R-:W-:Y:S01]  /*39d0*/  IADD3 R10, PT, PT, R10, 0x1, RZ ;  /* 0x000000010a0a7810 */ /* 0x000fe20007ffe0ff */
[----:B------:R-:W-:Y:S06]  /*39e0*/  BRA.U !UP4, `(.L_x_69) ;  /* 0x000000010c987547 */ /* 0x000fec000b800000 */
[----:B------:R-:W-:Y:S01]  /*39f0*/  UPLOP3.LUT UP2, UPT, UPT, UPT, UPT, 0x40, 0x4 ;  /* 0x000000000004789c */ /* 0x000fe20003f4e870 */
[----:B------:R-:W-:Y:S01]  /*3a00*/  UMOV UR16, UR29 ;  /* 0x0000001d00107c82 */ /* 0x000fe20008000000 */
[----:B------:R-:W-:Y:S01]  /*3a10*/  UMOV UR15, UR28 ;  /* 0x0000001c000f7c82 */ /* 0x000fe20008000000 */
[----:B------:R-:W-:-:S08]  /*3a20*/  UMOV UR6, UR14 ;  /* 0x0000000e00067c82 */ /* 0x000fd00008000000 */
.L_x_72:
[----:B------:R-:W-:Y:S02]  /*3a30*/  UIADD3 UR16, UPT, UPT, UR16, 0x1, URZ ;  /* 0x0000000110107890 */ /* 0x000fe4000fffe0ff */
[----:B--2---:R-:W-:Y:S02]  /*3a40*/  ULEA UR5, UR6, UR17, 0x3 ;  /* 0x0000001106057291 */ /* 0x004fe4000f8e18ff */
[----:B------:R-:W-:Y:S01]  /*3a50*/  UISETP.NE.AND UP3, UPT, UR16, URZ, UPT ;  /* 0x000000ff1000728c */ /* 0x000fe2000bf65270 */
[----:B---3--:R-:W-:Y:S10]  /*3a60*/  @P2 BRA `(.L_x_70) ;  /* 0x00000000000c2947 */ /* 0x008ff40003800000 */
[----:B-1----:R-:W-:Y:S04]  /*3a70*/  SHF.L.U32 R2, R8, 0x1f, RZ ;  /* 0x0000001f08027819 */ /* 0x002fe800000006ff */
[----:B------:R-:W1:Y:S02]  /*3a80*/  SYNCS.PHASECHK.TRANS64.TRYWAIT P0, [UR5], R2 ;  /* 0x00000002ff0075a7 */ /* 0x000e640008001105 */
[----:B-1----:R-:W-:Y:S05]  /*3a90*/  @!P0 BRA `(.L_x_71) ;  /* 0x0000006400fc8947 */ /* 0x002fea0003800000 */
.L_x_70:
[----:B------:R-:W-:Y:S01]  /*3aa0*/  UISETP.NE.AND UP0, UPT, UR15, 0x1, UPT ;  /* 0x000000010f00788c */ /* 0x000fe2000bf05270 */
[----:B------:R-:W-:Y:S01]  /*3ab0*/  PLOP3.LUT P2, PT, PT, PT, PT, 0x80, 0x8 ;  /* 0x000000000008781c */ /* 0x000fe20003f4f070 */
[----:B------:R-:W-:Y:S02]  /*3ac0*/  UIADD3 UR4, UPT, UPT, UR6, 0x1, URZ ;  /* 0x0000000106047890 */ /* 0x000fe4000fffe0ff */
[----:B------:R-:W-:Y:S02]  /*3ad0*/  ULEA UR12, UR6, UR21, 0xa ;  /* 0x00000015060c7291 */ /* 0x000fe4000f8e50ff */
[----:B------:R-:W-:Y:S01]  /*3ae0*/  UISETP.NE.AND UP1, UPT, UR4, 0xa, UPT ;  /* 0x0000000a0400788c */ /* 0x000fe2000bf25270 */
[----:B------:R-:W-:Y:S01]  /*3af0*/  PLOP3.LUT P0, PT, PT, PT, UP0, 0x80, 0x8 ;  /* 0x000000000008781c */ /* 0x000fe20003f0f008 */
[----:B------:R-:W-:Y:S02]  /*3b00*/  UIADD3 UR10, UPT, UPT, UR12, 0x2, URZ ;  /* 0x000000020c0a7890 */ /* 0x000fe4000fffe0ff */
[----:B------:R-:W-:Y:S02]  /*3b10*/  USEL UR7, URZ, 0x1, UP1 ;  /* 0x00000001ff077887 */ /* 0x000fe40008800000 */
[----:B------:R-:W-:Y:S02]  /*3b20*/  USEL UR14, UR4, URZ, UP1 ;  /* 0x000000ff040e7287 */ /* 0x000fe40008800000 */
[----:B------:R-:W-:Y:S02]  /*3b30*/  UIADD3 UR15, UPT, UPT, UR15, -0x1, URZ ;  /* 0xffffffff0f0f7890 */ /* 0x000fe4000fffe0ff */
[----:B------:R-:W-:Y:S01]  /*3b40*/  @UP0 ULEA UR4, UR14, UR17, 0x3 ;  /* 0x000000110e040291 */ /* 0x000fe2000f8e18ff */
[----:B------:R-:W-:Y:S01]  /*3b50*/  LOP3.LUT R8, R8, UR7, RZ, 0x3c, !PT ;  /* 0x0000000708087c12 */ /* 0x000fe2000f8e3cff */
[----:B------:R-:W-:Y:S01]  /*3b60*/  UIADD3 UR7, UPT, UPT, UR5, 0x50, URZ ;  /* 0x0000005005077890 */ /* 0x000fe2000fffe0ff */
[----:B------:R-:W-:Y:S02]  /*3b70*/  UMOV UR13, 0x80004020 ;  /* 0x80004020000d7882 */ /* 0x000fe40000000000 */
[----:B-1----:R-:W-:Y:S01]  /*3b80*/  @P0 SHF.L.U32 R0, R8, 0x1f, RZ ;  /* 0x0000001f08000819 */ /* 0x002fe200000006ff */
[----:B------:R-:W-:Y:S01]  /*3b90*/  UMOV UR5, 0x80004020 ;  /* 0x8000402000057882 */ /* 0x000fe20000000000 */
[----:B------:R-:W-:Y:S01]  /*3ba0*/  UMOV UR11, 0x80004020 ;  /* 0x80004020000b7882 */ /* 0x000fe20000000000 */
[----:B------:R-:W-:Y:S01]  /*3bb0*/  UMOV UR9, 0x80004020 ;  /* 0x8000402000097882 */ /* 0x000fe20000000000 */
[----:B------:R2:W3:Y:S01]  /*3bc0*/  @P0 SYNCS.PHASECHK.TRANS64.TRYWAIT P2, [UR4], R0 ;  /* 0x00000000ff0005a7 */ /* 0x0004e20008041104 */
[----:B------:R-:W-:Y:S03]  /*3bd0*/  ULEA UR4, UR6, UR20, 0x8 ;  /* 0x0000001406047291 */ /* 0x000fe6000f8e40ff */
[----:B------:R-:W-:Y:S01]  /*3be0*/  UMOV UR6, UR14 ;  /* 0x0000000e00067c82 */ /* 0x000fe20008000000 */
[----:B------:R-:W-:Y:S05]  /*3bf0*/  UIADD3 UR8, UPT, UPT, UR4, 0x2, URZ ;  /* 0x0000000204087890 */ /* 0x000fea000fffe0ff */
[----:B------:R2:W-:Y:S01]  /*3c00*/  UTCIMMA gdesc[UR4], gdesc[UR12], tmem[UR18], tmem[UR26], idesc[UR27], UP2 ;  /* 0x00ff1a0c040075ea */ /* 0x0005e20009000112 */
[----:B------:R-:W-:Y:S03]  /*3c10*/  UPLOP3.LUT UP2, UPT, UPT, UPT, UPT, 0x80, 0x8 ;  /* 0x000000000008789c */ /* 0x000fe60003f4f070 */
[----:B------:R2:W-:Y:S01]  /*3c20*/  UTCIMMA gdesc[UR8], gdesc[UR10], tmem[UR18], tmem[UR24], idesc[UR25], UPT ;  /* 0x00ff180a080075ea */ /* 0x0005e2000b800112 */
[----:B------:R2:W-:Y:S01]  /*3c30*/  UTCBAR.MULTICAST [UR7], URZ, UR19 ;  /* 0x000000ff070073e9 */ /* 0x0005e20008000813 */
[----:B------:R-:W-:Y:S06]  /*3c40*/  BRA.U UP3, `(.L_x_72) ;  /* 0xfffffffd03787547 */ /* 0x000fec000b83ffff */
.L_x_69:
[----:B--2---:R-:W-:Y:S01]  /*3c50*/  UIADD3 UR4, UPT, UPT, UR22, 0x1, URZ ;  /* 0x0000000116047890 */ /* 0x004fe2000fffe0ff */
[C---:B------:R-:W-:Y:S01]  /*3c60*/  ISETP.NE.AND P0, PT, R10.reuse, 0x2, PT ;  /* 0x000000020a00780c */ /* 0x040fe20003f05270 */
[----:B------:R-:W-:Y:S02]  /*3c70*/  UIADD3 UR5, UPT, UPT, UR23, 0x110, URZ ;  /* 0x0000011017057890 */ /* 0x000fe4000fffe0ff */
[----:B------:R-:W-:Y:S01]  /*3c80*/  UISETP.NE.AND UP0, UPT, UR4, 0x4, UPT ;  /* 0x000000040400788c */ /* 0x000fe2000bf05270 */
[----:B-1----:R-:W-:Y:S02]  /*3c90*/  SEL R0, RZ, 0x1, P0 ;  /* 0x00000001ff007807 */ /* 0x002fe40000000000 */
[----:B------:R-:W-:Y:S01]  /*3ca0*/  SEL R10, R10, RZ, P0 ;  /* 0x000000ff0a0a7207 */ /* 0x000fe20000000000 */
[----:B------:R-:W-:Y:S01]  /*3cb0*/  USEL UR6, URZ, 0x1, UP0 ;  /* 0x00000001ff067887 */ /* 0x000fe20008000000 */
[----:B------:R-:W-:Y:S01]  /*3cc0*/  LOP3.LUT R9, R9, R0, RZ, 0x3c, !PT ;  /* 0x0000000009097212 */ /* 0x000fe200078e3cff */
[----:B------:R-:W-:Y:S01]  /*3cd0*/  USEL UR22, UR4, URZ, UP0 ;  /* 0x000000ff04167287 */ /* 0x000fe20008000000 */
[----:B------:R1:W-:Y:S03]  /*3ce0*/  UTCBAR [UR5], URZ ;  /* 0x000000ff050073e9 */ /* 0x0003e600080000ff */
[----:B------:R-:W-:Y:S01]  /*3cf0*/  LOP3.LUT R11, R11, UR6, RZ, 0x3c, !PT ;  /* 0x000000060b0b7c12 */ /* 0x000fe2000f8e3cff */
[----:B------:R-:W-:Y:S07]  /*3d00*/  @P1 BRA `(.L_x_73) ;  /* 0xfffffff800b01947 */ /* 0x000fee000383ffff */
[----:B------:R-:W2:Y:S01]  /*3d10*/  S2UR UR8, SR_CgaCtaId ;  /* 0x00000000000879c3 */ /* 0x000ea20000008800 */
[----:B------:R-:W-:Y:S01]  /*3d20*/  ELECT P0, URZ, PT ;  /* 0x0000000000ff782f */ /* 0x000fe20003800000 */
[----:B------:R-:W-:Y:S01]  /*3d30*/  IMAD.MOV.U32 R0, RZ, RZ, 0x1 ;  /* 0x00000001ff007424 */ /* 0x000fe200078e00ff */
[----:B------:R-:W-:Y:S01]  /*3d40*/  UIADD3 UR17, UPT, UPT, UR17, 0x130, URZ ;  /* 0x0000013011117890 */ /* 0x000fe2000fffe0ff */
[----:B------:R-:W-:Y:S01]  /*3d50*/  SHF.L.U32 R2, R11, 0x1f, RZ ;  /* 0x0000001f0b027819 */ /* 0x000fe200000006ff */
[----:B------:R-:W-:-:S03]  /*3d60*/  UMOV UR4, 0x40 ;  /* 0x0000004000047882 */ /* 0x000fc60000000000 */
[----:B------:R-:W-:Y:S01]  /*3d70*/  UVIRTCOUNT.DEALLOC.SMPOOL 0x80 ;  /* 0x000000800000784c */ /* 0x000fe20000000000 */
[----:B--2---:R-:W-:Y:S02]  /*3d80*/  ULEA UR8, UR8, UR4, 0x18 ;  /* 0x0000000408087291 */ /* 0x004fe4000f8ec0ff */
[----:B------:R-:W-:-:S07]  /*3d90*/  ULEA UR4, UR22, UR17, 0x3 ;  /* 0x0000001116047291 */ /* 0x000fce000f8e18ff */
[----:B------:R2:W-:Y:S02]  /*3da0*/  @P0 STS.U8 [UR8+0x1c], R0 ;  /* 0x00001c00ff000988 */ /* 0x0005e40008000008 */
[----:B------:R-:W4:Y:S02]  /*3db0*/  SYNCS.PHASECHK.TRANS64.TRYWAIT P0, [UR4], R2 ;  /* 0x00000002ff0075a7 */ /* 0x000f240008001104 */
[----:B--2-4-:R-:W-:Y:S05]  /*3dc0*/  @!P0 BRA `(.L_x_74) ;  /* 0x0000006400488947 */ /* 0x014fea0003800000 */
.L_x_171:
[----:B------:R-:W-:-:S04]  /*3dd0*/  UIADD3 UR4, UPT, UPT, UR22, 0x1, URZ ;  /* 0x0000000116047890 */ /* 0x000fc8000fffe0ff */
[----:B------:R-:W-:-:S04]  /*3de0*/  UISETP.NE.AND UP0, UPT, UR4, 0x4, UPT ;  /* 0x000000040400788c */ /* 0x000fc8000bf05270 */
[----:B------:R-:W-:Y:S02]  /*3df0*/  USEL UR6, URZ, 0x1, UP0 ;  /* 0x00000001ff067887 */ /* 0x000fe40008000000 */
[----:B------:R-:W-:-:S04]  /*3e00*/  USEL UR4, UR4, URZ, UP0 ;  /* 0x000000ff04047287 */ /* 0x000fc80008000000 */
[----:B-1----:R-:W-:Y:S01]  /*3e10*/  ULEA UR5, UR4, UR17, 0x3 ;  /* 0x0000001104057291 */ /* 0x002fe2000f8e18ff */
[----:B--2---:R-:W-:-:S04]  /*3e20*/  LOP3.LUT R2, R11, UR6, RZ, 0x3c, !PT ;  /* 0x000000060b027c12 */ /* 0x004fc8000f8e3cff */
[----:B------:R-:W-:-:S04]  /*3e30*/  SHF.L.U32 R3, R2, 0x1f, RZ ;  /* 0x0000001f02037819 */ /* 0x000fc800000006ff */
[----:B------:R-:W1:Y:S02]  /*3e40*/  SYNCS.PHASECHK.TRANS64.TRYWAIT P0, [UR5], R3 ;  /* 0x00000003ff0075a7 */ /* 0x000e640008001105 */
[----:B-1----:R-:W-:Y:S05]  /*3e50*/  @!P0 BRA `(.L_x_75) ;  /* 0x00000064003c8947 */ /* 0x002fea0003800000 */
.L_x_173:
        /* <DEDUP_REMOVED lines=9> */
.L_x_175:
[----:B------:R-:W-:-:S04]  /*3ef0*/  UIADD3 UR4, UPT, UPT, UR4, 0x1, URZ ;  /* 0x0000000104047890 */ /* 0x000fc8000fffe0ff */
[----:B------:R-:W-:-:S04]  /*3f00*/  UISETP.NE.AND UP0, UPT, UR4, 0x4, UPT ;  /* 0x000000040400788c */ /* 0x000fc8000bf05270 */
[----:B------:R-:W-:Y:S02]  /*3f10*/  USEL UR5, URZ, 0x1, UP0 ;  /* 0x00000001ff057887 */ /* 0x000fe40008000000 */
[----:B------:R-:W-:-:S04]  /*3f20*/  USEL UR4, UR4, URZ, UP0 ;  /* 0x000000ff04047287 */ /* 0x000fc80008000000 */
[----:B------:R-:W-:Y:S01]  /*3f30*/  ULEA UR4, UR4, UR17, 0x3 ;  /* 0x0000001104047291 */ /* 0x000fe2000f8e18ff */
[----:B------:R-:W-:-:S04]  /*3f40*/  LOP3.LUT R2, R2, UR5, RZ, 0x3c, !PT ;  /* 0x0000000502027c12 */ /* 0x000fc8000f8e3cff */
[----:B------:R-:W-:-:S04]  /*3f50*/  SHF.L.U32 R2, R2, 0x1f, RZ ;  /* 0x0000001f02027819 */ /* 0x000fc800000006ff */
[----:B------:R-:W2:Y:S02]  /*3f60*/  SYNCS.PHASECHK.TRANS64.TRYWAIT P0, [UR4], R2 ;  /* 0x00000002ff0075a7 */ /* 0x000ea40008001104 */
[----:B--2---:R-:W-:Y:S05]  /*3f70*/  @!P0 BRA `(.L_x_77) ;  /* 0x0000006400248947 */ /* 0x004fea0003800000 */
.L_x_177:
[----:B------:R-:W-:Y:S01]  /*3f80*/  NOP ;  /* 0x0000000000007918 */ /* 0x000fe20000000000 */
[----:B-1----:R-:W1:Y:S01]  /*3f90*/  LDS R0, [UR8+0x14] ;  /* 0x00001408ff007984 */ /* 0x002e620008000800 */
[----:B------:R-:W-:Y:S01]  /*3fa0*/  ULOP3.LUT UR4, UR30, 0xffff, URZ, 0xc0, !UPT ;  /* 0x0000ffff1e047892 */ /* 0x000fe2000f8ec0ff */
[----:B------:R-:W-:Y:S01]  /*3fb0*/  UMOV UR5, 0xffff ;  /* 0x0000ffff00057882 */ /* 0x000fe20000000000 */
[----:B------:R-:W-:Y:S02]  /*3fc0*/  UMOV UR6, 0x1 ;  /* 0x0000000100067882 */ /* 0x000fe40000000000 */
[----:B------:R-:W-:-:S04]  /*3fd0*/  USHF.R.U32.HI UR4, URZ, 0x5, UR4 ;  /* 0x00000005ff047899 */ /* 0x000fc80008011604 */
[----:B------:R-:W-:Y:S02]  /*3fe0*/  USHF.L.U32 UR5, UR5, UR4, URZ ;  /* 0x0000000405057299 */ /* 0x000fe400080006ff */
[----:B------:R-:W-:-:S04]  /*3ff0*/  USHF.L.U32 UR4, UR6, UR4, URZ ;  /* 0x0000000406047299 */ /* 0x000fc800080006ff */
[----:B-1----:R-:W-:-:S04]  /*4000*/  LOP3.LUT R0, R0, UR5, RZ, 0xc0, !PT ;  /* 0x0000000500007c12 */ /* 0x002fc8000f8ec0ff */
[----:B------:R-:W-:-:S13]  /*4010*/  ISETP.NE.AND P0, PT, R0, UR5, PT ;  /* 0x0000000500007c0c */ /* 0x000fda000bf05270 */
[----:B------:R-:W-:Y:S05]  /*4020*/  @P0 BRA `(.L_x_78) ;  /* 0x0000000000580947 */ /* 0x000fea0003800000 */
[----:B------:R-:W1:Y:S02]  /*4030*/  LDS R0, [UR8+0x18] ;  /* 0x00001808ff007984 */ /* 0x000e640008000800 */
[----:B-1----:R-:W-:-:S04]  /*4040*/  LOP3.LUT R0, R0, UR4, RZ, 0xc0, !PT ;  /* 0x0000000400007c12 */ /* 0x002fc8000f8ec0ff */
[----:B------:R-:W-:-:S13]  /*4050*/  ISETP.NE.AND P0, PT, R0, UR4, PT ;  /* 0x0000000400007c0c */ /* 0x000fda000bf05270 */
[----:B------:R-:W-:Y:S05]  /*4060*/  @P0 BRA `(.L_x_79) ;  /* 0x00000000003c0947 */ /* 0x000fea0003800000 */
[----:B------:R-:W1:Y:S01]  /*4070*/  S2R R2, SR_LANEID ;  /* 0x0000000000027919 */ /* 0x000e620000000000 */
[----:B------:R-:W-:-:S06]  /*4080*/  ULOP3.LUT UR5, URZ, UR5, URZ, 0x33, !UPT ;  /* 0x00000005ff057292 */ /* 0x000fcc000f8e33ff */
[----:B------:R-:W-:-:S04]  /*4090*/  IMAD.U32 R0, RZ, RZ, UR5 ;  /* 0x00000005ff007e24 */ /* 0x000fc8000f8e00ff */
[----:B------:R2:W4:Y:S02]  /*40a0*/  REDUX UR7, R0 ;  /* 0x00000000000773c4 */ /* 0x0005240000000000 */
[----:B------:R1:W-:Y:S01]  /*40b0*/  UTCATOMSWS.AND URZ, UR5 ;  /* 0x0000000500ff79e3 */ /* 0x0003e20008000000 */
[----:B--2---:R-:W-:Y:S01]  /*40c0*/  LOP3.LUT R0, RZ, UR4, RZ, 0x33, !PT ;  /* 0x00000004ff007c12 */ /* 0x004fe2000f8e33ff */
[----:B------:R-:W-:Y:S02]  /*40d0*/  VOTEU.ANY UR4, UPT, PT ;  /* 0x0000000000047886 */ /* 0x000fe400038e0100 */
[----:B------:R-:W-:Y:S02]  /*40e0*/  UFLO.U32 UR4, UR4 ;  /* 0x00000004000472bd */ /* 0x000fe400080e0000 */
[----:B------:R-:W2:Y:S04]  /*40f0*/  REDUX UR6, R0 ;  /* 0x00000000000673c4 */ /* 0x000ea80000000000 */
[----:B-1----:R-:W-:-:S02]  /*4100*/  ISETP.EQ.U32.AND P0, PT, R2, UR4, PT ;  /* 0x0000000402007c0c */ /* 0x002fc4000bf02070 */
[----:B----4-:R-:W-:-:S11]  /*4110*/  MOV R2, UR7 ;  /* 0x0000000700027c02 */ /* 0x010fd60008000f00 */
[----:B------:R1:W-:Y:S01]  /*4120*/  @P0 ATOMS.AND RZ, [UR8+0x14], R2 ;  /* 0x00001402ffff098c */ /* 0x0003e2000a800008 */
[----:B--2---:R-:W-:-:S05]  /*4130*/  IMAD.U32 R0, RZ, RZ, UR6 ;  /* 0x00000006ff007e24 */ /* 0x004fca000f8e00ff */
[----:B------:R1:W-:Y:S01]  /*4140*/  @P0 ATOMS.AND RZ, [UR8+0x18], R0 ;  /* 0x00001800ffff098c */ /* 0x0003e2000a800008 */
[----:B------:R-:W-:Y:S05]  /*4150*/  BRA `(.L_x_80) ;  /* 0x0000000000147947 */ /* 0x000fea0003800000 */
.L_x_79:
[----:B------:R-:W-:Y:S02]  /*4160*/  MOV R2, 0x4180 ;  /* 0x0000418000027802 */ /* 0x000fe40000000f00 */
[----:B---3-5:R-:W-:Y:S05]  /*4170*/  CALL.REL.NOINC `($__internal_0_$__cuda_sm10x_tcgen05_guardrail_trap_col_being_dealloced_not_returned_by_alloc) ;  /* 0x0000006800087944 */ /* 0x028fea0003c00000 */
[----:B------:R-:W-:Y:S05]  /*4180*/  BRA `(.L_x_80) ;  /* 0x0000000000087947 */ /* 0x000fea0003800000 */
.L_x_78:
[----:B------:R-:W-:Y:S02]  /*4190*/  MOV R2, 0x41b0 ;  /* 0x000041b000027802 */ /* 0x000fe40000000f00 */
[----:B---3-5:R-:W-:Y:S05]  /*41a0*/  CALL.REL.NOINC `($__internal_2_$__cuda_sm10x_tcgen05_guardrail_trap_unallocated_columns_being_dealloced) ;  /* 0x0000006800147944 */ /* 0x028fea0003c00000 */
.L_x_80:
[----:B------:R-:W-:Y:S01]  /*41b0*/  NOP ;  /* 0x0000000000007918 */ /* 0x000fe20000000000 */
[----:B------:R-:W-:Y:S05]  /*41c0*/  EXIT ;  /* 0x000000000000794d */ /* 0x000fea0003800000 */
.L_x_62:
[----:B------:R-:W-:-:S09]  /*41d0*/  UISETP.NE.OR UP0, UPT, UR18, 0x3, !UP3 ;  /* 0x000000031200788c */ /* 0x000fd2000df05670 */
[----:B------:R-:W-:Y:S05]  /*41e0*/  BRA.U UP0, `(.L_x_81) ;  /* 0x0000001100847547 */ /* 0x000fea000b800000 */
[----:B------:R-:W2:Y:S01]  /*41f0*/  LDCU.64 UR4, c[0x0][0x888] ;  /* 0x00011100ff0477ac */ /* 0x000ea20008000a00 */
[----:B------:R-:W3:Y:S01]  /*4200*/  LDC.64 R12, c[0x0][0x348] ;  /* 0x0000d200ff0c7b82 */ /* 0x000ee20000000a00 */
[----:B------:R-:W-:Y:S02]  /*4210*/  HFMA2 R9, -RZ, RZ, 0, 0 ;  /* 0x00000000ff097431 */ /* 0x000fe400000001ff */
[----:B------:R-:W-:Y:S01]  /*4220*/  IMAD.MOV.U32 R11, RZ, RZ, 0x1 ;  /* 0x00000001ff0b7424 */ /* 0x000fe200078e00ff */
[----:B------:R-:W4:Y:S01]  /*4230*/  LDCU UR40, c[0x0][0x370] ;  /* 0x00006e00ff2877ac */ /* 0x000f220008000800 */
[----:B------:R-:W-:Y:S01]  /*4240*/  IMAD.MOV.U32 R10, RZ, RZ, RZ ;  /* 0x000000ffff0a7224 */ /* 0x000fe200078e00ff */
[----:B------:R-:W-:Y:S01]  /*4250*/  MOV R3, 0x1000 ;  /* 0x0000100000037802 */ /* 0x000fe20000000f00 */
[----:B------:R-:W4:Y:S01]  /*4260*/  LDCU.128 UR48, c[0x0][0xb10] ;  /* 0x00016200ff3077ac */ /* 0x000f220008000c00 */
[----:B------:R-:W1:Y:S01]  /*4270*/  LDCU UR37, c[0x0][0x374] ;  /* 0x00006e80ff2577ac */ /* 0x000e620008000800 */
[----:B------:R-:W1:Y:S01]  /*4280*/  LDCU.64 UR38, c[0x0][0x890] ;  /* 0x00011200ff2677ac */ /* 0x000e620008000a00 */
[----:B------:R-:W1:Y:S01]  /*4290*/  LDCU UR15, c[0x0][0xb0c] ;  /* 0x00016180ff0f77ac */ /* 0x000e620008000800 */
[----:B--2---:R-:W-:Y:S01]  /*42a0*/  UISETP.NE.U32.AND UP0, UPT, UR4, URZ, UPT ;  /* 0x000000ff0400728c */ /* 0x004fe2000bf05070 */
[----:B------:R-:W2:Y:S01]  /*42b0*/  LDCU UR47, c[0x0][0xb20] ;  /* 0x00016400ff2f77ac */ /* 0x000ea20008000800 */
[----:B------:R-:W2:Y:S01]  /*42c0*/  LDCU UR4, c[0x0][0xb30] ;  /* 0x00016600ff0477ac */ /* 0x000ea20008000800 */
[----:B------:R-:W-:Y:S01]  /*42d0*/  UMOV UR21, 0x400 ;  /* 0x0000040000157882 */ /* 0x000fe20000000000 */
[----:B----4-:R-:W-:-:S02]  /*42e0*/  UIMAD.WIDE.U32 UR6, UR40, UR48, URZ ;  /* 0x00000030280672a5 */ /* 0x010fc4000f8e00ff */
[----:B-1----:R-:W-:Y:S02]  /*42f0*/  UIMAD.WIDE.U32 UR8, UR37, UR51, URZ ;  /* 0x00000033250872a5 */ /* 0x002fe4000f8e00ff */
[----:B------:R-:W-:Y:S02]  /*4300*/  ULEA UR21, UR45, UR21, 0x18 ;  /* 0x000000152d157291 */ /* 0x000fe4000f8ec0ff */
[----:B------:R-:W-:Y:S02]  /*4310*/  UISETP.NE.U32.AND UP6, UPT, UR38, URZ, UPT ;  /* 0x000000ff2600728c */ /* 0x000fe4000bfc5070 */
[----:B------:R-:W-:Y:S02]  /*4320*/  UIADD3 UR43, UPT, UPT, UR21, 0xb8, URZ ;  /* 0x000000b8152b7890 */ /* 0x000fe4000fffe0ff */
[----:B------:R-:W-:Y:S02]  /*4330*/  UISETP.NE.AND.EX UP5, UPT, UR5, URZ, UPT, UP0 ;  /* 0x000000ff0500728c */ /* 0x000fe4000bfa5300 */
[----:B------:R-:W-:Y:S01]  /*4340*/  UISETP.NE.AND UP0, UPT, UR42, 0x1, UPT ;  /* 0x000000012a00788c */ /* 0x000fe2000bf05270 */
[----:B------:R-:W-:Y:S01]  /*4350*/  UMOV UR6, UR7 ;  /* 0x0000000700067c82 */ /* 0x000fe20008000000 */
[----:B------:R-:W-:Y:S01]  /*4360*/  UMOV UR44, UR9 ;  /* 0x00000009002c7c82 */ /* 0x000fe20008000000 */
[----:B------:R-:W-:-:S02]  /*4370*/  USEL UR41, URZ, 0x1, UP4 ;  /* 0x00000001ff297887 */ /* 0x000fc4000a000000 */
[----:B------:R-:W-:Y:S02]  /*4380*/  UISETP.NE.AND UP0, UPT, UR15, 0x1, UPT ;  /* 0x000000010f00788c */ /* 0x000fe4000bf05270 */
[----:B------:R-:W-:Y:S02]  /*4390*/  UPLOP3.LUT UP4, UPT, UPT, UPT, UPT, 0x40, 0x4 ;  /* 0x000000000004789c */ /* 0x000fe40003f8e870 */
[----:B------:R-:W-:Y:S01]  /*43a0*/  UISETP.GE.AND UP2, UPT, UR42, 0x1, UPT ;  /* 0x000000012a00788c */ /* 0x000fe2000bf46270 */
[----:B------:R-:W1:Y:S01]  /*43b0*/  LDCU.64 UR22, c[0x0][0xb28] ;  /* 0x00016500ff1677ac */ /* 0x000e620008000a00 */
[----:B------:R-:W-:Y:S02]  /*43c0*/  UISETP.NE.AND.EX UP6, UPT, UR39, URZ, UPT, UP6 ;  /* 0x000000ff2700728c */ /* 0x000fe4000bfc5360 */
[----:B------:R-:W-:Y:S02]  /*43d0*/  UIADD3 UR33, UPT, UPT, UR21, 0xa0, URZ ;  /* 0x000000a015217890 */ /* 0x000fe4000fffe0ff */
[----:B------:R-:W-:-:S02]  /*43e0*/  UIADD3 UR25, UPT, UPT, UR21, 0xa8, URZ ;  /* 0x000000a815197890 */ /* 0x000fc4000fffe0ff */
[----:B------:R-:W-:Y:S02]  /*43f0*/  UIADD3 UR17, UPT, UPT, UR21, 0xb0, URZ ;  /* 0x000000b015117890 */ /* 0x000fe4000fffe0ff */
[----:B------:R-:W-:Y:S02]  /*4400*/  UPRMT UR43, UR45, 0x654, UR43 ;  /* 0x000006542d2b7896 */ /* 0x000fe4000800002b */
[----:B------:R-:W-:Y:S02]  /*4410*/  USHF.R.U32.HI UR46, URZ, UR49, UR6 ;  /* 0x00000031ff2e7299 */ /* 0x000fe40008011606 */
[----:B--2---:R-:W-:Y:S02]  /*4420*/  USHF.R.U32.HI UR44, URZ, UR47, UR44 ;  /* 0x0000002fff2c7299 */ /* 0x004fe4000801162c */
[----:B------:R-:W-:Y:S02]  /*4430*/  UISETP.NE.AND UP0, UPT, UR50, 0x1, UPT ;  /* 0x000000013200788c */ /* 0x000fe4000bf05270 */
[----:B---3--:R-:W-:-:S11]  /*4440*/  UISETP.NE.AND UP3, UPT, UR4, 0x1, UPT ;  /* 0x000000010400788c */ /* 0x008fd6000bf65270 */
.L_x_92:
[C---:B------:R-:W-:Y:S02]  /*4450*/  LEA R8, R10.reuse, UR21, 0x3 ;  /* 0x000000150a087c11 */ /* 0x040fe4000f8e18ff */
[----:B------:R-:W-:Y:S02]  /*4460*/  SHF.L.U32 R0, R9, 0x1f, RZ ;  /* 0x0000001f09007819 */ /* 0x000fe400000006ff */
[----:B------:R-:W-:Y:S02]  /*4470*/  LEA R4, R10, UR21, 0x4 ;  /* 0x000000150a047c11 */ /* 0x000fe4000f8e20ff */
[----:B--2---:R-:W2:Y:S02]  /*4480*/  SYNCS.PHASECHK.TRANS64.TRYWAIT P0, [R8+URZ+0xf0], R0 ;  /* 0x0000f000080075a7 */ /* 0x004ea400080011ff */
[----:B--2---:R-:W-:Y:S05]  /*4490*/  @!P0 BRA `(.L_x_82) ;  /* 0x0000005c00f48947 */ /* 0x004fea0003800000 */
.L_x_178:
[----:B------:R-:W3:Y:S01]  /*44a0*/  LDS.128 R4, [R4+0x180] ;  /* 0x0001800004047984 */ /* 0x000ee20000000c00 */
[----:B------:R-:W-:Y:S01]  /*44b0*/  UISETP.GE.AND UP0, UPT, UR42, 0x1, UPT ;  /* 0x000000012a00788c */ /* 0x000fe2000bf06270 */
[----:B------:R-:W-:Y:S01]  /*44c0*/  @!PT LDS RZ, [RZ] ;  /* 0x00000000fffff984 */ /* 0x000fe20000000800 */
[----:B------:R-:W-:Y:S01]  /*44d0*/  @!PT LDS RZ, [RZ] ;  /* 0x00000000fffff984 */ /* 0x000fe20000000800 */
[----:B------:R-:W-:Y:S01]  /*44e0*/  @!PT LDS RZ, [RZ] ;  /* 0x00000000fffff984 */ /* 0x000fe20000000800 */
[----:B------:R-:W-:Y:S01]  /*44f0*/  @!PT LDS RZ, [RZ] ;  /* 0x00000000fffff984 */ /* 0x000fe20000000800 */
[----:B------:R4:W-:Y:S06]  /*4500*/  MEMBAR.ALL.CTA ;  /* 0x0000000000007992 */ /* 0x0009ec0000008000 */
[----:B----4-:R-:W4:Y:S01]  /*4510*/  FENCE.VIEW.ASYNC.S ;  /* 0x00000000000073c6 */ /* 0x010f220000000000 */
[----:B---3--:R-:W-:Y:S11]  /*4520*/  LOP3.LUT P0, RZ, R6, 0x1, RZ, 0xc0, !PT ;  /* 0x0000000106ff7812 */ /* 0x008ff6000780c0ff */
[----:B------:R-:W-:Y:S02]  /*4530*/  @!UPT UIADD3 URZ, UPT, UPT, URZ, URZ, URZ ;  /* 0x000000fffffff290 */ /* 0x000fe4000fffe0ff */
[----:B----4-:R-:W-:Y:S01]  /*4540*/  VOTEU.ANY UP2, P0 ;  /* 0x0000000000ff7886 */ /* 0x010fe20000040100 */
[----:B------:R-:W-:Y:S11]  /*4550*/  PLOP3.LUT P0, PT, PT, PT, UP2, 0x80, 0x8 ;  /* 0x000000000008781c */ /* 0x000ff60003f0f028 */
[----:B------:R-:W-:Y:S02]  /*4560*/  @!UPT UIADD3 URZ, UPT, UPT, URZ, URZ, URZ ;  /* 0x000000fffffff290 */ /* 0x000fe4000fffe0ff */
[----:B--2---:R-:W-:Y:S02]  /*4570*/  @P0 SHF.R.U32.HI R0, RZ, 0x10, R5 ;  /* 0x00000010ff000819 */ /* 0x004fe40000011605 */
[----:B------:R-:W-:Y:S02]  /*4580*/  @P0 MOV R2, R4 ;  /* 0x0000000400020202 */ /* 0x000fe40000000f00 */
[----:B------:R-:W-:Y:S01]  /*4590*/  @P0 R2UR UR4, R0 ;  /* 0x00000000000402ca */ /* 0x000fe200000e0000 */
[----:B------:R-:W-:Y:S01]  /*45a0*/  VIADD R0, R8, 0x100 ;  /* 0x0000010008007836 */ /* 0x000fe20000000000 */
[----:B------:R-:W-:Y:S02]  /*45b0*/  @P0 LOP3.LUT R4, R5, 0xffff, RZ, 0xc0, !PT ;  /* 0x0000ffff05040812 */ /* 0x000fe400078ec0ff */
[----:B------:R-:W-:Y:S02]  /*45c0*/  @P0 R2UR UR6, R2 ;  /* 0x00000000020602ca */ /* 0x000fe400000e0000 */
[----:B------:R-:W-:Y:S02]  /*45d0*/  PRMT R0, RZ, 0x654, R0 ;  /* 0x00000654ff007816 */ /* 0x000fe40000000000 */
[----:B------:R-:W-:Y:S02]  /*45e0*/  @P0 R2UR UR5, R4 ;  /* 0x00000000040502ca */ /* 0x000fe400000e0000 */
[----:B------:R2:W-:Y:S03]  /*45f0*/  SYNCS.ARRIVE.TRANS64.RED.A1T0 RZ, [R0+URZ], RZ ;  /* 0x000000ff00ff79a7 */ /* 0x0005e600081004ff */
[----:B------:R-:W-:Y:S04]  /*4600*/  @UP2 UMOV UR29, UR4 ;  /* 0x00000004001d2c82 */ /* 0x000fe80008000000 */
[----:B------:R-:W-:Y:S04]  /*4610*/  @UP2 UMOV UR14, UR6 ;  /* 0x00000006000e2c82 */ /* 0x000fe80008000000 */
[----:B------:R-:W-:Y:S01]  /*4620*/  @UP2 UMOV UR13, UR5 ;  /* 0x00000005000d2c82 */ /* 0x000fe20008000000 */
[----:B------:R-:W-:Y:S05]  /*4630*/  BRA.U !UP0, `(.L_x_83) ;  /* 0x0000000108c07547 */ /* 0x000fea000b800000 */
[----:B------:R-:W-:Y:S02]  /*4640*/  UIMAD.WIDE.U32 UR18, UR13, UR51, URZ ;  /* 0x000000330d1272a5 */ /* 0x000fe4000f8e00ff */
[----:B------:R-:W-:Y:S02]  /*4650*/  UP2UR UR16, UPR, URZ, 0x4 ;  /* 0x00000004ff107883 */ /* 0x000fe40008000000 */
[----:B------:R-:W-:Y:S02]  /*4660*/  UISETP.NE.AND UP2, UPT, UR50, 0x1, UPT ;  /* 0x000000013200788c */ /* 0x000fe4000bf45270 */
[----:B------:R-:W-:Y:S02]  /*4670*/  UIMAD.WIDE.U32 UR26, UR14, UR48, URZ ;  /* 0x000000300e1a72a5 */ /* 0x000fe4000f8e00ff */
[----:B------:R-:W-:Y:S02]  /*4680*/  USEL UR4, UR37, UR44, !UP2 ;  /* 0x0000002c25047287 */ /* 0x000fe4000d000000 */
[----:B------:R-:W-:Y:S02]  /*4690*/  UISETP.NE.AND UP0, UPT, UR15, 0x1, UPT ;  /* 0x000000010f00788c */ /* 0x000fe4000bf05270 */
[----:B------:R-:W-:Y:S02]  /*46a0*/  UP2UR UR20, UPR, URZ, 0x2 ;  /* 0x00000002ff147883 */ /* 0x000fe40008000000 */
[----:B------:R-:W-:Y:S02]  /*46b0*/  UISETP.NE.AND UP1, UPT, UR42, 0x1, UPT ;  /* 0x000000012a00788c */ /* 0x000fe4000bf25270 */
[----:B-1----:R-:W-:Y:S02]  /*46c0*/  UIMAD.WIDE.U32 UR8, UR4, UR22, URZ ;  /* 0x00000016040872a5 */ /* 0x002fe4000f8e00ff */
[----:B------:R-:W-:Y:S01]  /*46d0*/  USEL UR7, UR40, UR46, !UP0 ;  /* 0x0000002e28077287 */ /* 0x000fe2000c000000 */
[----:B------:R-:W-:Y:S02]  /*46e0*/  UMOV UR5, UR19 ;  /* 0x0000001300057c82 */ /* 0x000fe40008000000 */
[----:B------:R-:W-:Y:S02]  /*46f0*/  USHF.R.U32.HI UR6, URZ, UR47, UR5 ;  /* 0x0000002fff067299 */ /* 0x000fe40008011605 */
[----:B------:R-:W-:Y:S02]  /*4700*/  UIMAD.WIDE.U32 UR10, UR7, UR22, URZ ;  /* 0x00000016070a72a5 */ /* 0x000fe4000f8e00ff */
[----:B------:R-:W-:Y:S02]  /*4710*/  USEL UR6, UR13, UR6, !UP2 ;  /* 0x000000060d067287 */ /* 0x000fe4000d000000 */
[----:B------:R-:W-:Y:S01]  /*4720*/  UISETP.NE.AND UP2, UPT, UR16, URZ, UPT ;  /* 0x000000ff1000728c */ /* 0x000fe2000bf45270 */
[----:B------:R-:W-:Y:S02]  /*4730*/  UMOV UR5, UR27 ;  /* 0x0000001b00057c82 */ /* 0x000fe40008000000 */
[----:B------:R-:W-:Y:S03]  /*4740*/  USHF.R.U32.HI UR12, URZ, UR49, UR5 ;  /* 0x00000031ff0c7299 */ /* 0x000fe60008011605 */
[----:B------:R-:W-:Y:S02]  /*4750*/  UMOV UR5, UR9 ;  /* 0x0000000900057c82 */ /* 0x000fe40008000000 */
[----:B------:R-:W-:Y:S03]  /*4760*/  @UP1 USHF.R.U32.HI UR4, URZ, UR23, UR5 ;  /* 0x00000017ff041299 */ /* 0x000fe60008011605 */
[----:B------:R-:W-:Y:S01]  /*4770*/  UMOV UR5, UR11 ;  /* 0x0000000b00057c82 */ /* 0x000fe20008000000 */
[----:B------:R-:W-:Y:S02]  /*4780*/  UIMAD UR4, UR42, UR4, URZ ;  /* 0x000000042a0472a4 */ /* 0x000fe4000f8e02ff */
[----:B------:R-:W-:Y:S02]  /*4790*/  @UP1 USHF.R.U32.HI UR7, URZ, UR23, UR5 ;  /* 0x00000017ff071299 */ /* 0x000fe40008011605 */
[----:B------:R-:W-:Y:S02]  /*47a0*/  USEL UR5, UR14, UR12, !UP0 ;  /* 0x0000000c0e057287 */ /* 0x000fe4000c000000 */
[----:B------:R-:W-:Y:S02]  /*47b0*/  UIMAD.WIDE.U32 UR10, UR6, UR22, URZ ;  /* 0x00000016060a72a5 */ /* 0x000fe4000f8e00ff */
[----:B------:R-:W-:Y:S02]  /*47c0*/  UIMAD UR8, UR42, UR7, URZ ;  /* 0x000000072a0872a4 */ /* 0x000fe4000f8e02ff */
[----:B------:R-:W-:Y:S03]  /*47d0*/  UISETP.GE.AND UP0, UPT, UR6, UR4, UPT ;  /* 0x000000040600728c */ /* 0x000fe6000bf06270 */
[----:B------:R-:W-:Y:S01]  /*47e0*/  UMOV UR4, UR11 ;  /* 0x0000000b00047c82 */ /* 0x000fe20008000000 */
[----:B------:R-:W-:Y:S02]  /*47f0*/  UISETP.GE.OR UP0, UPT, UR5, UR8, UP0 ;  /* 0x000000080500728c */ /* 0x000fe40008706670 */
[----:B------:R-:W-:Y:S02]  /*4800*/  USHF.R.U32.HI UR4, URZ, UR23, UR4 ;  /* 0x00000017ff047299 */ /* 0x000fe40008011604 */
[----:B------:R-:W-:Y:S02]  /*4810*/  UIMAD.WIDE.U32 UR8, UR5, UR22, URZ ;  /* 0x00000016050872a5 */ /* 0x000fe4000f8e00ff */
[----:B------:R-:W-:Y:S04]  /*4820*/  USEL UR10, UR6, UR4, !UP1 ;  /* 0x00000004060a7287 */ /* 0x000fe8000c800000 */
[----:B------:R-:W-:Y:S01]  /*4830*/  UIADD3 UR11, UPT, UPT, -UR10, URZ, URZ ;  /* 0x000000ff0a0b7290 */ /* 0x000fe2000fffe1ff */
[----:B------:R-:W-:Y:S02]  /*4840*/  @!UP0 UMOV UR4, UR9 ;  /* 0x0000000900048c82 */ /* 0x000fe40008000000 */
[----:B------:R-:W-:Y:S02]  /*4850*/  @!UP0 USHF.R.U32.HI UR4, URZ, UR23, UR4 ;  /* 0x00000017ff048299 */ /* 0x000fe40008011604 */
[----:B------:R-:W-:Y:S02]  /*4860*/  UIMAD UR8, UR42, UR11, UR6 ;  /* 0x0000000b2a0872a4 */ /* 0x000fe4000f8e0206 */
[----:B------:R-:W-:Y:S02]  /*4870*/  @!UP0 USEL UR4, UR5, UR4, !UP1 ;  /* 0x0000000405048287 */ /* 0x000fe4000c800000 */
[----:B------:R-:W-:Y:S02]  /*4880*/  UISETP.NE.AND UP1, UPT, UR20, URZ, UPT ;  /* 0x000000ff1400728c */ /* 0x000fe4000bf25270 */
[----:B------:R-:W-:Y:S02]  /*4890*/  @!UP0 UIMAD UR8, UR7, UR8, UR4 ;  /* 0x00000008070882a4 */ /* 0x000fe4000f8e0204 */
[----:B------:R-:W-:Y:S02]  /*48a0*/  @!UP0 UIADD3 UR9, UPT, UPT, UR10, -UR4, URZ ;  /* 0x800000040a098290 */ /* 0x000fe4000fffe0ff */
[----:B------:R-:W-:Y:S02]  /*48b0*/  UIADD3 UR4, UPT, UPT, -UR5, URZ, URZ ;  /* 0x000000ff05047290 */ /* 0x000fe4000fffe1ff */
[----:B------:R-:W-:Y:S02]  /*48c0*/  UIADD3 UR7, UPT, UPT, -UR6, URZ, URZ ;  /* 0x000000ff06077290 */ /* 0x000fe4000fffe1ff */
[----:B------:R-:W-:Y:S02]  /*48d0*/  @!UP0 UIMAD UR6, UR9, UR42, UR5 ;  /* 0x0000002a090682a4 */ /* 0x000fe4000f8e0205 */
[----:B------:R-:W-:Y:S02]  /*48e0*/  UIMAD UR14, UR15, UR4, UR14 ;  /* 0x000000040f0e72a4 */ /* 0x000fe4000f8e020e */
[----:B------:R-:W-:Y:S01]  /*48f0*/  UIMAD UR13, UR50, UR7, UR13 ;  /* 0x00000007320d72a4 */ /* 0x000fe2000f8e020d */
[----:B------:R-:W-:Y:S02]  /*4900*/  @!UP0 UMOV UR5, UR8 ;  /* 0x0000000800058c82 */ /* 0x000fe40008000000 */
[----:B------:R-:W-:Y:S02]  /*4910*/  UIMAD UR14, UR5, UR15, UR14 ;  /* 0x0000000f050e72a4 */ /* 0x000fe4000f8e020e */
[----:B------:R-:W-:Y:S11]  /*4920*/  UIMAD UR13, UR6, UR50, UR13 ;  /* 0x00000032060d72a4 */ /* 0x000ff6000f8e020d */
[----:B------:R-:W-:Y:S01]  /*4930*/  @!UPT UIADD3 URZ, UPT, UPT, URZ, URZ, URZ ;  /* 0x000000fffffff290 */ /* 0x000fe2000fffe0ff */
.L_x_83:
[----:B------:R-:W3:Y:S01]  /*4940*/  @!UP3 LDCU.128 UR8, c[0x0][0xb10] ;  /* 0x00016200ff08b7ac */ /* 0x000ee20008000c00 */
[----:B------:R-:W-:Y:S02]  /*4950*/  ISETP.NE.U32.AND P0, PT, RZ, UR38, PT ;  /* 0x00000026ff007c0c */ /* 0x000fe4000bf05070 */
[----:B------:R-:W-:Y:S02]  /*4960*/  SHF.L.U32 R4, R11, 0x1f, RZ ;  /* 0x0000001f0b047819 */ /* 0x000fe400000006ff */
[----:B------:R-:W-:Y:S01]  /*4970*/  ISETP.NE.AND.EX P0, PT, RZ, UR39, PT, P0 ;  /* 0x00000027ff007c0c */ /* 0x000fe2000bf05300 */
[----:B------:R-:W4:Y:S01]  /*4980*/  @!UP3 LDCU UR5, c[0x0][0xb0c] ;  /* 0x00016180ff05b7ac */ /* 0x000f220008000800 */
[----:B------:R-:W-:Y:S02]  /*4990*/  USHF.L.U32 UR35, UR30, 0x6, URZ ;  /* 0x000000061e237899 */ /* 0x000fe400080006ff */
[----:B------:R-:W-:Y:S02]  /*49a0*/  USHF.L.U32 UR34, UR31, 0x8, URZ ;  /* 0x000000081f227899 */ /* 0x000fe400080006ff */
[----:B---3--:R-:W-:Y:S07]  /*49b0*/  UIMAD.WIDE.U32 UR6, UR14, UR8, URZ ;  /* 0x000000080e0672a5 */ /* 0x008fee000f8e00ff */
[----:B------:R-:W-:Y:S01]  /*49c0*/  @!UP3 UMOV UR4, UR7 ;  /* 0x000000070004bc82 */ /* 0x000fe20008000000 */
[----:B----4-:R-:W-:Y:S02]  /*49d0*/  @!UP3 UISETP.NE.AND UP0, UPT, UR5, 0x1, UPT ;  /* 0x000000010500b88c */ /* 0x010fe4000bf05270 */
[----:B------:R-:W-:Y:S02]  /*49e0*/  @!UP3 USHF.R.U32.HI UR4, URZ, UR9, UR4 ;  /* 0x00000009ff04b299 */ /* 0x000fe40008011604 */
[----:B------:R-:W-:Y:S02]  /*49f0*/  UIMAD.WIDE.U32 UR6, UR13, UR11, URZ ;  /* 0x0000000b0d0672a5 */ /* 0x000fe4000f8e00ff */
[----:B------:R-:W-:Y:S02]  /*4a00*/  @!UP3 USEL UR8, UR14, UR4, !UP0 ;  /* 0x000000040e08b287 */ /* 0x000fe4000c000000 */
[----:B------:R-:W-:Y:S03]  /*4a10*/  @!UP3 UISETP.NE.AND UP0, UPT, UR10, 0x1, UPT ;  /* 0x000000010a00b88c */ /* 0x000fe6000bf05270 */
[----:B------:R-:W-:Y:S02]  /*4a20*/  @!UP3 UMOV UR6, UR7 ;  /* 0x000000070006bc82 */ /* 0x000fe40008000000 */
[----:B------:R-:W3:Y:S02]  /*4a30*/  @!UP3 LDCU UR4, c[0x0][0xb20] ;  /* 0x00016400ff04b7ac */ /* 0x000ee40008000800 */
[----:B---3--:R-:W-:Y:S04]  /*4a40*/  @!UP3 USHF.R.U32.HI UR6, URZ, UR4, UR6 ;  /* 0x00000004ff06b299 */ /* 0x008fe80008011606 */
[----:B------:R-:W-:Y:S04]  /*4a50*/  @!UP3 USEL UR6, UR13, UR6, !UP0 ;  /* 0x000000060d06b287 */ /* 0x000fe8000c000000 */
[----:B------:R-:W-:Y:S02]  /*4a60*/  @!UP3 UIADD3 UR4, UPT, UPT, -UR8, UR6, URZ ;  /* 0x000000060804b290 */ /* 0x000fe4000fffe1ff */
[----:B------:R-:W-:Y:S02]  /*4a70*/  @!UP3 UIADD3 UR6, UPT, UPT, UR8, -UR6, URZ ;  /* 0x800000060806b290 */ /* 0x000fe4000fffe0ff */
[----:B------:R-:W-:Y:S02]  /*4a80*/  @!UP3 UIMAD UR14, UR4, UR5, UR14 ;  /* 0x00000005040eb2a4 */ /* 0x000fe4000f8e020e */
[----:B------:R-:W-:Y:S01]  /*4a90*/  @!UP3 UIMAD UR13, UR6, UR10, UR13 ;  /* 0x0000000a060db2a4 */ /* 0x000fe2000f8e020d */
[----:B------:R-:W-:Y:S11]  /*4aa0*/  BRA.U UP4, `(.L_x_84) ;  /* 0x0000000104107547 */ /* 0x000ff6000b800000 */
[----:B------:R-:W-:Y:S04]  /*4ab0*/  MOV R2, UR41 ;  /* 0x0000002900027c02 */ /* 0x000fe80008000f00 */
[----:B------:R-:W-:Y:S04]  /*4ac0*/  SHF.L.U32 R2, R2, 0x1f, RZ ;  /* 0x0000001f02027819 */ /* 0x000fe800000006ff */
[----:B------:R-:W3:Y:S02]  /*4ad0*/  SYNCS.PHASECHK.TRANS64.TRYWAIT P1, [UR21+0xe8], R2 ;  /* 0x0000e802ff0075a7 */ /* 0x000ee40008021115 */
[----:B---3--:R-:W-:Y:S05]  /*4ae0*/  @!P1 BRA `(.L_x_85) ;  /* 0x0000005800749947 */ /* 0x008fea0003800000 */
.L_x_84:
[----:B------:R-:W-:Y:S05]  /*4af0*/  BRA.U !UP6, `(.L_x_86) ;  /* 0x000000010e387547 */ /* 0x000fea000b800000 */
[----:B------:R-:W-:Y:S01]  /*4b00*/  UPLOP3.LUT UP1, UPT, UPT, UPT, UP5, 0x80, 0x8 ;  /* 0x000000000008789c */ /* 0x000fe20003f2f050 */
[----:B--2---:R-:W-:Y:S01]  /*4b10*/  HFMA2 R0, -RZ, RZ, 0, 5.9604644775390625e-08 ;  /* 0x00000001ff007431 */ /* 0x004fe200000001ff */
[----:B------:R-:W2:Y:S01]  /*4b20*/  LDCU.64 UR8, c[0x0][0x358] ;  /* 0x00006b00ff0877ac */ /* 0x000ea20008000a00 */
[----:B------:R-:W-:Y:S03]  /*4b30*/  IMAD.MOV.U32 R74, RZ, RZ, 0x1 ;  /* 0x00000001ff4a7424 */ /* 0x000fe600078e00ff */
[----:B------:R-:W-:Y:S05]  /*4b40*/  PLOP3.LUT P1, PT, PT, PT, UP1, 0x80, 0x8 ;  /* 0x000000000008781c */ /* 0x000fea0003f2f018 */
[----:B------:R-:W3:Y:S01]  /*4b50*/  @UP1 LDCU.64 UR4, c[0x0][0x888] ;  /* 0x00011100ff0417ac */ /* 0x000ee20008000a00 */
[----:B------:R-:W-:Y:S07]  /*4b60*/  @UP1 UIMAD UR6, UR36, UR38, URZ ;  /* 0x00000026240612a4 */ /* 0x000fee000f8e02ff */
[----:B------:R-:W-:Y:S01]  /*4b70*/  @!P1 PRMT R74, R0, 0x7610, R74 ;  /* 0x00007610004a9816 */ /* 0x000fe2000000004a */
[----:B---3--:R-:W-:Y:S06]  /*4b80*/  @UP1 UIMAD.WIDE UR4, UR6, 0x4, UR4 ;  /* 0x00000004060418a5 */ /* 0x008fec000f8e0204 */
[----:B-----5:R-:W-:Y:S01]  /*4b90*/  IMAD.U32 R40, RZ, RZ, UR4 ;  /* 0x00000004ff287e24 */ /* 0x020fe2000f8e00ff */
[----:B------:R-:W-:Y:S04]  /*4ba0*/  MOV R41, UR5 ;  /* 0x0000000500297c02 */ /* 0x000fe80008000f00 */
[----:B------:R-:W3:Y:S01]  /*4bb0*/  @!UP1 LDCU UR4, c[0x0][0x880] ;  /* 0x00011000ff0497ac */ /* 0x000ee20008000800 */
[----:B--2---:R4:W5:Y:S02]  /*4bc0*/  @P1 LDG.E R40, desc[UR8][R40.64] ;  /* 0x0000000828281981 */ /* 0x004964000c1e1900 */
[----:B---34-:R-:W-:Y:S07]  /*4bd0*/  @!P1 IMAD.U32 R40, RZ, RZ, UR4 ;  /* 0x00000004ff289e24 */ /* 0x018fee000f8e00ff */
.L_x_86:
[----:B-----5:R-:W-:Y:S01]  /*4be0*/  @!P0 ISETP.EQ.AND P2, PT, R40, RZ, PT ;  /* 0x000000ff2800820c */ /* 0x020fe20003f42270 */
[----:B------:R-:W-:Y:S01]  /*4bf0*/  @!UPT UIADD3 URZ, UPT, UPT, URZ, URZ, URZ ;  /* 0x000000fffffff290 */ /* 0x000fe2000fffe0ff */
[----:B------:R-:W-:Y:S11]  /*4c00*/  @!P0 BRA `(.L_x_87) ;  /* 0x0000000000148947 */ /* 0x000ff60003800000 */
[----:B------:R-:W-:Y:S02]  /*4c10*/  LOP3.LUT P0, RZ, R74, 0xff, RZ, 0xc0, !PT ;  /* 0x000000ff4aff7812 */ /* 0x000fe4000780c0ff */
[----:B------:R-:W-:Y:S04]  /*4c20*/  PLOP3.LUT P2, PT, PT, PT, UP1, 0x80, 0x8 ;  /* 0x000000000008781c */ /* 0x000fe80003f4f018 */
[----:B------:R-:W-:Y:S07]  /*4c30*/  PLOP3.LUT P2, PT, P2, PT, PT, 0x8, 0x80 ;  /* 0x000000000080781c */ /* 0x000fee000174e170 */
[----:B------:R-:W-:Y:S11]  /*4c40*/  @P0 ISETP.EQ.AND P2, PT, R40, RZ, PT ;  /* 0x000000ff2800020c */ /* 0x000ff60003f42270 */
[----:B------:R-:W-:Y:S02]  /*4c50*/  @!UPT UIADD3 URZ, UPT, UPT, URZ, URZ, URZ ;  /* 0x000000fffffff290 */ /* 0x000fe4000fffe0ff */
.L_x_87:
[----:B------:R-:W3:Y:S01]  /*4c60*/  SYNCS.PHASECHK.TRANS64.TRYWAIT P0, [UR21+0xc0], R4 ;  /* 0x0000c004ff0075a7 */ /* 0x000ee20008001115 */
[----:B------:R-:W-:Y:S04]  /*4c70*/  ELECT P1, URZ, PT ;  /* 0x0000000000ff782f */ /* 0x000fe80003820000 */
[----:B------:R-:W-:Y:S01]  /*4c80*/  PLOP3.LUT P1, PT, P2, P1, PT, 0xf2, 0x2f ;  /* 0x00000000002f781c */ /* 0x000fe20001723e72 */
[----:B------:R-:W-:Y:S01]  /*4c90*/  @!UPT UIADD3 URZ, UPT, UPT, URZ, URZ, URZ ;  /* 0x000000fffffff290 */ /* 0x000fe2000fffe0ff */
[----:B---3--:R-:W-:Y:S11]  /*4ca0*/  @!P0 BRA `(.L_x_88) ;  /* 0x00000058001c8947 */ /* 0x008ff60003800000 */
.L_x_181:
[----:B--2---:R-:W-:Y:S01]  /*4cb0*/  @!P1 IADD3 R2, P0, PT, R12, 0x580, RZ ;  /* 0x000005800c029810 */ /* 0x004fe20007f1e0ff */
[----:B------:R-:W-:Y:S01]  /*4cc0*/  VOTEU.ALL UP0, P1 ;  /* 0x0000000000ff7886 */ /* 0x000fe20000800000 */
[----:B------:R-:W-:Y:S01]  /*4cd0*/  UMOV UR6, 0x0 ;  /* 0x0000000000067882 */ /* 0x000fe20000000000 */
[----:B------:R-:W-:Y:S01]  /*4ce0*/  UMOV UR7, 0x10000000 ;  /* 0x1000000000077882 */ /* 0x000fe20000000000 */
[----:B------:R-:W-:Y:S01]  /*4cf0*/  @!P1 R2UR UR5, R2 ;  /* 0x00000000020592ca */ /* 0x000fe200000e0000 */
[----:B------:R-:W-:Y:S01]  /*4d00*/  @!P1 IMAD.X R0, RZ, RZ, R13, P0 ;  /* 0x000000ffff009224 */ /* 0x000fe200000e060d */
[----:B------:R-:W-:Y:S01]  /*4d10*/  @!UP0 UIADD3 UR32, UPT, UPT, UR21, 0x200, URZ ;  /* 0x0000020015208890 */ /* 0x000fe2000fffe0ff */
[----:B------:R-:W-:Y:S03]  /*4d20*/  VOTEU.ALL UP0, P1 ;  /* 0x0000000000ff7886 */ /* 0x000fe60000800000 */
[----:B------:R-:W-:Y:S01]  /*4d30*/  @!P1 R2UR UR4, R0 ;  /* 0x00000000000492ca */ /* 0x000fe200000e0000 */
[----:B------:R-:W-:Y:S06]  /*4d40*/  @!P1 IMAD.MOV.U32 R0, RZ, RZ, 0x1000 ;  /* 0x00001000ff009424 */ /* 0x000fec00078e00ff */
[----:B------:R-:W-:Y:S06]  /*4d50*/  IMAD.U32 R6, RZ, RZ, UR5 ;  /* 0x00000005ff067e24 */ /* 0x000fec000f8e00ff */
[----:B------:R-:W-:Y:S01]  /*4d60*/  IMAD.U32 R7, RZ, RZ, UR4 ;  /* 0x00000004ff077e24 */ /* 0x000fe2000f8e00ff */
[----:B------:R-:W-:Y:S04]  /*4d70*/  @!P1 R2UR UR4, R6 ;  /* 0x00000000060492ca */ /* 0x000fe800000e0000 */
[----:B------:R-:W-:Y:S11]  /*4d80*/  @!P1 R2UR UR5, R7 ;  /* 0x00000000070592ca */ /* 0x000ff600000e0000 */
[----:B------:R-:W-:Y:S02]  /*4d90*/  @!UPT UIADD3 URZ, UPT, UPT, URZ, URZ, URZ ;  /* 0x000000fffffff290 */ /* 0x000fe4000fffe0ff */
[----:B------:R2:W-:Y:S01]  /*4da0*/  @!UP0 UTMALDG.3D [UR32], [UR4], desc[UR6] ;  /* 0x00000620040085b4 */ /* 0x0005e20008011000 */
[----:B------:R3:W-:Y:S01]  /*4db0*/  @!P1 SYNCS.ARRIVE.TRANS64.RED.A0TR RZ, [UR21+0xa0], R0 ;  /* 0x0000a000ffff99a7 */ /* 0x0007e20008300415 */
[----:B--2---:R-:W-:Y:S09]  /*4dc0*/  UPRMT UR4, UR45, 0x654, UR33 ;  /* 0x000006542d047896 */ /* 0x004ff20008000021 */
[----:B------:R-:W-:Y:S01]  /*4dd0*/  SYNCS.ARRIVE.TRANS64.RED.A1T0 RZ, [UR4], RZ ;  /* 0x000000ffffff79a7 */ /* 0x000fe20008100404 */
[----:B------:R-:W2:Y:S02]  /*4de0*/  SYNCS.PHASECHK.TRANS64.TRYWAIT P0, [UR21+0xc8], R4 ;  /* 0x0000c804ff0075a7 */ /* 0x000ea40008001115 */
[----:B--23--:R-:W-:Y:S05]  /*4df0*/  @!P0 BRA `(.L_x_89) ;  /* 0x0000005400e08947 */ /* 0x00cfea0003800000 */
.L_x_183:
[----:B------:R-:W-:Y:S01]  /*4e00*/  @!P1 IADD3 R2, P0, PT, R12, 0x580, RZ ;  /* 0x000005800c029810 */ /* 0x000fe20007f1e0ff */
[----:B------:R-:W-:Y:S01]  /*4e10*/  VOTEU.ALL UP0, P1 ;  /* 0x0000000000ff7886 */ /* 0x000fe20000800000 */
[----:B------:R-:W-:Y:S01]  /*4e20*/  UMOV UR6, 0x0 ;  /* 0x0000000000067882 */ /* 0x000fe20000000000 */
[----:B------:R-:W-:Y:S01]  /*4e30*/  UMOV UR7, 0x10000000 ;  /* 0x1000000000077882 */ /* 0x000fe20000000000 */
[----:B------:R-:W-:Y:S01]  /*4e40*/  @!P1 R2UR UR5, R2 ;  /* 0x00000000020592ca */ /* 0x000fe200000e0000 */
[----:B--2---:R-:W-:Y:S01]  /*4e50*/  @!P1 IMAD.X R0, RZ, RZ, R13, P0 ;  /* 0x000000ffff009224 */ /* 0x004fe200000e060d */
[----:B------:R-:W-:Y:S02]  /*4e60*/  @!UP0 UIADD3 UR26, UPT, UPT, UR34, 0x40, URZ ;  /* 0x00000040221a8890 */ /* 0x000fe4000fffe0ff */
[----:B------:R-:W-:Y:S02]  /*4e70*/  @!UP0 UIADD3 UR24, UPT, UPT, UR21, 0x1200, URZ ;  /* 0x0000120015188890 */ /* 0x000fe4000fffe0ff */
[----:B------:R-:W-:Y:S01]  /*4e80*/  @!P1 R2UR UR4, R0 ;  /* 0x00000000000492ca */ /* 0x000fe200000e0000 */
[----:B------:R-:W-:Y:S01]  /*4e90*/  VOTEU.ALL UP0, P1 ;  /* 0x0000000000ff7886 */ /* 0x000fe20000800000 */
[----:B------:R-:W-:Y:S01]  /*4ea0*/  UMOV UR27, UR35 ;  /* 0x00000023001b7c82 */ /* 0x000fe20008000000 */
[----:B------:R-:W-:Y:S01]  /*4eb0*/  UMOV UR28, UR36 ;  /* 0x00000024001c7c82 */ /* 0x000fe20008000000 */
[----:B------:R-:W-:Y:S03]  /*4ec0*/  @!P1 IMAD.MOV.U32 R0, RZ, RZ, 0x1000 ;  /* 0x00001000ff009424 */ /* 0x000fe600078e00ff */
        /* <DEDUP_REMOVED lines=11> */
.L_x_185:
[----:B------:R-:W-:Y:S01]  /*4f80*/  @!P1 IADD3 R2, P0, PT, R12, 0x580, RZ ;  /* 0x000005800c029810 */ /* 0x000fe20007f1e0ff */
[----:B------:R-:W-:Y:S01]  /*4f90*/  VOTEU.ALL UP0, P1 ;  /* 0x0000000000ff7886 */ /* 0x000fe20000800000 */
[----:B------:R-:W-:Y:S01]  /*4fa0*/  UMOV UR6, 0x0 ;  /* 0x0000000000067882 */ /* 0x000fe20000000000 */
[----:B------:R-:W-:Y:S01]  /*4fb0*/  UMOV UR7, 0x10000000 ;  /* 0x1000000000077882 */ /* 0x000fe20000000000 */
[----:B------:R-:W-:Y:S01]  /*4fc0*/  @!P1 R2UR UR5, R2 ;  /* 0x00000000020592ca */ /* 0x000fe200000e0000 */
[----:B--2---:R-:W-:Y:S01]  /*4fd0*/  @!P1 IMAD.X R0, RZ, RZ, R13, P0 ;  /* 0x000000ffff009224 */ /* 0x004fe200000e060d */
[----:B------:R-:W-:Y:S01]  /*4fe0*/  @!UP0 UIADD3 UR18, UPT, UPT, UR34, 0x80, URZ ;  /* 0x0000008022128890 */ /* 0x000fe2000fffe0ff */
[----:B------:R-:W-:Y:S01]  /*4ff0*/  VIADD R10, R10, 0x1 ;  /* 0x000000010a0a7836 */ /* 0x000fe20000000000 */
        /* <DEDUP_REMOVED lines=17> */
.L_x_187:
[----:B------:R-:W-:Y:S01]  /*5110*/  @!P1 IADD3 R2, P0, PT, R12, 0x580, RZ ;  /* 0x000005800c029810 */ /* 0x000fe20007f1e0ff */
[----:B------:R-:W-:Y:S01]  /*5120*/  VOTEU.ALL UP0, P1 ;  /* 0x0000000000ff7886 */ /* 0x000fe20000800000 */
[----:B------:R-:W-:Y:S01]  /*5130*/  UMOV UR6, 0x0 ;  /* 0x0000000000067882 */ /* 0x000fe20000000000 */
[----:B------:R-:W-:Y:S01]  /*5140*/  UMOV UR7, 0x10000000 ;  /* 0x1000000000077882 */ /* 0x000fe20000000000 */
[----:B------:R-:W-:Y:S01]  /*5150*/  @!P1 R2UR UR5, R2 ;  /* 0x00000000020592ca */ /* 0x000fe200000e0000 */
[----:B--2---:R-:W-:Y:S01]  /*5160*/  @!P1 IMAD.X R0, RZ, RZ, R13, P0 ;  /* 0x000000ffff009224 */ /* 0x004fe200000e060d */
[----:B------:R-:W-:Y:S01]  /*5170*/  @!UP0 UIADD3 UR10, UPT, UPT, UR34, 0xc0, URZ ;  /* 0x000000c0220a8890 */ /* 0x000fe2000fffe0ff */
[----:B------:R-:W-:Y:S01]  /*5180*/  R2UR UR18, R76 ;  /* 0x000000004c1272ca */ /* 0x000fe200000e0000 */
[----:B------:R-:W-:Y:S01]  /*5190*/  @!UP0 UIADD3 UR8, UPT, UPT, UR21, 0x3200, URZ ;  /* 0x0000320015088890 */ /* 0x000fe2000fffe0ff */
[----:B------:R-:W-:Y:S01]  /*51a0*/  R2UR UR16, R77 ;  /* 0x000000004d1072ca */ /* 0x000fe200000e0000 */
[----:B------:R-:W-:Y:S01]  /*51b0*/  @!UP0 UIADD3 UR9, UPT, UPT, UR21, 0xb8, URZ ;  /* 0x000000b815098890 */ /* 0x000fe2000fffe0ff */
[----:B------:R-:W-:Y:S01]  /*51c0*/  @!P1 R2UR UR4, R0 ;  /* 0x00000000000492ca */ /* 0x000fe200000e0000 */
[----:B------:R-:W-:Y:S01]  /*51d0*/  VOTEU.ALL UP0, P1 ;  /* 0x0000000000ff7886 */ /* 0x000fe20000800000 */
[----:B------:R-:W-:Y:S01]  /*51e0*/  UMOV UR11, UR35 ;  /* 0x00000023000b7c82 */ /* 0x000fe20008000000 */
[----:B------:R-:W-:Y:S01]  /*51f0*/  UMOV UR12, UR36 ;  /* 0x00000024000c7c82 */ /* 0x000fe20008000000 */
[C---:B------:R-:W-:Y:S01]  /*5200*/  ISETP.NE.AND P0, PT, R10.reuse, 0x2, PT ;  /* 0x000000020a00780c */ /* 0x040fe20003f05270 */
[----:B------:R-:W-:Y:S01]  /*5210*/  UMOV UR36, UR29 ;  /* 0x0000001d00247c82 */ /* 0x000fe20008000000 */
[----:B------:R-:W-:Y:S01]  /*5220*/  IMAD.U32 R4, RZ, RZ, UR5 ;  /* 0x00000005ff047e24 */ /* 0x000fe2000f8e00ff */
[----:B------:R-:W-:Y:S01]  /*5230*/  LOP3.LUT R11, R11, 0x1, RZ, 0x3c, !PT ;  /* 0x000000010b0b7812 */ /* 0x000fe200078e3cff */
[----:B------:R-:W-:Y:S01]  /*5240*/  UPLOP3.LUT UP4, UPT, UPT, UPT, UPT, 0x80, 0x8 ;  /* 0x000000000008789c */ /* 0x000fe20003f8f070 */
[----:B------:R-:W-:Y:S01]  /*5250*/  SEL R0, RZ, 0x1, P0 ;  /* 0x00000001ff007807 */ /* 0x000fe20000000000 */
[----:B------:R-:W-:Y:S01]  /*5260*/  UIADD3 UR31, UPT, UPT, UR13, UR18, URZ ;  /* 0x000000120d1f7290 */ /* 0x000fe2000fffe0ff */
[----:B------:R-:W-:Y:S01]  /*5270*/  SEL R10, R10, RZ, P0 ;  /* 0x000000ff0a0a7207 */ /* 0x000fe20000000000 */
[----:B------:R-:W-:Y:S01]  /*5280*/  UIADD3 UR30, UPT, UPT, UR14, UR16, URZ ;  /* 0x000000100e1e7290 */ /* 0x000fe2000fffe0ff */
[----:B------:R-:W-:Y:S01]  /*5290*/  IMAD.U32 R5, RZ, RZ, UR4 ;  /* 0x00000004ff057e24 */ /* 0x000fe2000f8e00ff */
[----:B------:R-:W-:Y:S02]  /*52a0*/  @!P1 R2UR UR4, R4 ;  /* 0x00000000040492ca */ /* 0x000fe400000e0000 */
[----:B------:R-:W-:Y:S02]  /*52b0*/  LOP3.LUT R9, R9, R0, RZ, 0x3c, !PT ;  /* 0x0000000009097212 */ /* 0x000fe400078e3cff */
[----:B------:R-:W-:Y:S11]  /*52c0*/  @!P1 R2UR UR5, R5 ;  /* 0x00000000050592ca */ /* 0x000ff600000e0000 */
[----:B------:R-:W-:Y:S02]  /*52d0*/  @!UPT UIADD3 URZ, UPT, UPT, URZ, URZ, URZ ;  /* 0x000000fffffff290 */ /* 0x000fe4000fffe0ff */
[----:B------:R2:W-:Y:S01]  /*52e0*/  @!UP0 UTMALDG.3D [UR8], [UR4], desc[UR6] ;  /* 0x00000608040085b4 */ /* 0x0005e20008011000 */
[----:B------:R2:W-:Y:S01]  /*52f0*/  @!P1 SYNCS.ARRIVE.TRANS64.RED.A0TR RZ, [UR21+0xb8], R3 ;  /* 0x0000b803ffff99a7 */ /* 0x0005e20008300415 */
[----:B------:R-:W-:Y:S01]  /*5300*/  SYNCS.ARRIVE.TRANS64.RED.A1T0 RZ, [UR43], RZ ;  /* 0x000000ffffff79a7 */ /* 0x000fe2000810042b */
[----:B------:R-:W-:Y:S05]  /*5310*/  BRA.U UP2, `(.L_x_92) ;  /* 0xfffffff1024c7547 */ /* 0x000fea000b83ffff */
[----:B------:R-:W-:-:S04]  /*5320*/  SHF.L.U32 R2, R11, 0x1f, RZ ;  /* 0x0000001f0b027819 */ /* 0x000fc800000006ff */
[----:B------:R-:W3:Y:S02]  /*5330*/  SYNCS.PHASECHK.TRANS64.TRYWAIT P0, [UR21+0xc0], R2 ;  /* 0x0000c002ff0075a7 */ /* 0x000ee40008001115 */
[----:B---3--:R-:W-:Y:S05]  /*5340*/  @!P0 BRA `(.L_x_93) ;  /* 0x0000005000d48947 */ /* 0x008fea0003800000 */
.L_x_189:
[----:B------:R-:W4:Y:S02]  /*5350*/  SYNCS.PHASECHK.TRANS64.TRYWAIT P0, [UR21+0xc8], R2 ;  /* 0x0000c802ff0075a7 */ /* 0x000f240008001115 */
[----:B----4-:R-:W-:Y:S05]  /*5360*/  @!P0 BRA `(.L_x_94) ;  /* 0x0000005000e48947 */ /* 0x010fea0003800000 */
.L_x_191:
[----:B------:R-:W4:Y:S02]  /*5370*/  SYNCS.PHASECHK.TRANS64.TRYWAIT P0, [UR21+0xd0], R2 ;  /* 0x0000d002ff0075a7 */ /* 0x000f240008001115 */
[----:B----4-:R-:W-:Y:S05]  /*5380*/  @!P0 BRA `(.L_x_95) ;  /* 0x0000005000f48947 */ /* 0x010fea0003800000 */
.L_x_193:
[----:B---3--:R-:W-:-:S07]  /*5390*/  MOV R0, UR21 ;  /* 0x0000001500007c02 */ /* 0x008fce0008000f00 */
.L_x_96:
[----:B---3--:R-:W-:-:S04]  /*53a0*/  SHF.L.U32 R2, R11, 0x1f, RZ ;  /* 0x0000001f0b027819 */ /* 0x008fc800000006ff */
[----:B------:R3:W4:Y:S03]  /*53b0*/  SYNCS.PHASECHK.TRANS64.TRYWAIT P0, [R0+URZ+0xd8], R2 ;  /* 0x0000d802000075a7 */ /* 0x00072600080011ff */
[----:B----4-:R-:W-:Y:S05]  /*53c0*/  @!P0 NANOSLEEP.SYNCS 0x989680 ;  /* 0x009896800000895d */ /* 0x010fea0003900000 */
[----:B------:R-:W4:Y:S02]  /*53d0*/  @!P0 SYNCS.PHASECHK.TRANS64 P0, [R0+URZ+0xd8], R2 ;  /* 0x0000d802000085a7 */ /* 0x000f2400080010ff */
[----:B-12-4-:R-:W-:Y:S05]  /*53e0*/  @P0 EXIT ;  /* 0x000000000000094d */ /* 0x016fea0003800000 */
[----:B------:R-:W-:Y:S05]  /*53f0*/  BRA `(.L_x_96) ;  /* 0xfffffffc00e87947 */ /* 0x000fea000383ffff */
.L_x_81:
[----:B------:R-:W-:-:S06]  /*5400*/  UISETP.GE.AND UP0, UPT, UR18, 0x4, UPT ;  /* 0x000000041200788c */ /* 0x000fcc000bf06270 */
[----:B------:R-:W-:-:S13]  /*5410*/  PLOP3.LUT P0, PT, PT, PT, UP0, 0x80, 0x8 ;  /* 0x000000000008781c */ /* 0x000fda0003f0f008 */
[----:B-1----:R-:W-:Y:S05]  /*5420*/  @!P0 EXIT ;  /* 0x000000000000894d */ /* 0x002fea0003800000 */
[----:B------:R-:W-:Y:S01]  /*5430*/  BAR.SYNC.DEFER_BLOCKING 0x6, 0xa0 ;  /* 0x0182800000007b1d */ /* 0x000fe20000010000 */
[C---:B------:R-:W-:Y:S01]  /*5440*/  IMAD.SHL.U32 R7, R85.reuse, 0x40, RZ ;  /* 0x0000004055077824 */ /* 0x040fe200078e00ff */
[C---:B------:R-:W-:Y:S01]  /*5450*/  LOP3.LUT R87, R85.reuse, 0x60, RZ, 0xc0, !PT ;  /* 0x0000006055577812 */ /* 0x040fe200078ec0ff */
[C---:B------:R-:W-:Y:S02]  /*5460*/  IMAD.SHL.U32 R4, R85.reuse, 0x20, RZ ;  /* 0x0000002055047824 */ /* 0x040fe400078e00ff */
[----:B------:R-:W-:Y:S02]  /*5470*/  HFMA2 R36, -RZ, RZ, 0, 0 ;  /* 0x00000000ff247431 */ /* 0x000fe400000001ff */
[----:B------:R-:W-:Y:S01]  /*5480*/  IMAD.SHL.U32 R5, R85, 0x8, RZ ;  /* 0x0000000855057824 */ /* 0x000fe200078e00ff */
[----:B------:R-:W-:Y:S01]  /*5490*/  UMOV UR44, 0x400 ;  /* 0x00000400002c7882 */ /* 0x000fe20000000000 */
[----:B------:R-:W1:Y:S01]  /*54a0*/  LDC.64 R72, c[0x0][0x8b0] ;  /* 0x00022c00ff487b82 */ /* 0x000e620000000a00 */
[----:B------:R-:W-:Y:S01]  /*54b0*/  ULEA UR44, UR45, UR44, 0x18 ;  /* 0x0000002c2d2c7291 */ /* 0x000fe2000f8ec0ff */
[----:B------:R-:W-:Y:S01]  /*54c0*/  LOP3.LUT R6, R7, 0x180, RZ, 0xc0, !PT ;  /* 0x0000018007067812 */ /* 0x000fe200078ec0ff */
[C---:B------:R-:W-:Y:S01]  /*54d0*/  IMAD.U32 R37, R85.reuse, 0x10000, RZ ;  /* 0x0001000055257824 */ /* 0x040fe200078e00ff */
[----:B------:R-:W-:Y:S01]  /*54e0*/  LOP3.LUT R4, R4, 0xc00, RZ, 0xc0, !PT ;  /* 0x00000c0004047812 */ /* 0x000fe200078ec0ff */
[----:B------:R-:W-:Y:S01]  /*54f0*/  UIADD3 UR4, UPT, UPT, UR44, 0x4200, URZ ;  /* 0x000042002c047890 */ /* 0x000fe2000fffe0ff */
[----:B------:R-:W-:Y:S01]  /*5500*/  LOP3.LUT R5, R6, 0x30, R5, 0xf8, !PT ;  /* 0x0000003006057812 */ /* 0x000fe200078ef805 */
[----:B------:R-:W-:Y:S01]  /*5510*/  IMAD.SHL.U32 R6, R85, 0x2, RZ ;  /* 0x0000000255067824 */ /* 0x000fe200078e00ff */
[----:B------:R-:W2:Y:S01]  /*5520*/  LDC.64 R70, c[0x0][0x8a8] ;  /* 0x00022a00ff467b82 */ /* 0x000ea20000000a00 */
[----:B------:R-:W-:Y:S01]  /*5530*/  LOP3.LUT R4, R4, 0x40, R7, 0xf8, !PT ;  /* 0x0000004004047812 */ /* 0x000fe200078ef807 */
[----:B------:R-:W-:Y:S01]  /*5540*/  UIADD3 UR5, UPT, UPT, UR44, 0x200, URZ ;  /* 0x000002002c057890 */ /* 0x000fe2000fffe0ff */
[----:B------:R-:W-:Y:S01]  /*5550*/  LOP3.LUT R37, R37, 0x600000, RZ, 0xc0, !PT ;  /* 0x0060000025257812 */ /* 0x000fe200078ec0ff */
[----:B------:R-:W-:Y:S01]  /*5560*/  IMAD.MOV.U32 R84, RZ, RZ, RZ ;  /* 0x000000ffff547224 */ /* 0x000fe200078e00ff */
[----:B------:R-:W-:Y:S01]  /*5570*/  LOP3.LUT R85, R85, 0x2, RZ, 0xc0, !PT ;  /* 0x0000000255557812 */ /* 0x000fe200078ec0ff */
[----:B------:R-:W-:Y:S01]  /*5580*/  IMAD.MOV.U32 R79, RZ, RZ, RZ ;  /* 0x000000ffff4f7224 */ /* 0x000fe200078e00ff */
[----:B------:R-:W-:-:S02]  /*5590*/  LOP3.LUT R5, R5, 0x20, R6, 0x78, !PT ;  /* 0x0000002005057812 */ /* 0x000fc400078e7806 */
[----:B------:R-:W-:Y:S01]  /*55a0*/  CS2R R82, SRZ ;  /* 0x0000000000527805 */ /* 0x000fe2000001ff00 */
[----:B------:R-:W3:Y:S01]  /*55b0*/  LDS R0, [UR44+0x1a0] ;  /* 0x0001a02cff007984 */ /* 0x000ee20008000800 */
[----:B------:R-:W-:Y:S01]  /*55c0*/  LOP3.LUT R4, R4, 0x200, R7, 0xf8, !PT ;  /* 0x0000020004047812 */ /* 0x000fe200078ef807 */
[----:B------:R-:W-:Y:S01]  /*55d0*/  IMAD.U32 R88, RZ, RZ, UR5 ;  /* 0x00000005ff587e24 */ /* 0x000fe2000f8e00ff */
[----:B------:R-:W-:Y:S01]  /*55e0*/  MOV R81, RZ ;  /* 0x000000ff00517202 */ /* 0x000fe20000000f00 */
[----:B------:R-:W-:Y:S01]  /*55f0*/  IMAD.MOV R80, RZ, RZ, -R85 ;  /* 0x000000ffff507224 */ /* 0x000fe200078e0a55 */
[----:B------:R-:W-:Y:S01]  /*5600*/  LOP3.LUT R69, R4, R5, RZ, 0xfc, !PT ;  /* 0x0000000504457212 */ /* 0x000fe200078efcff */
[----:B------:R-:W-:Y:S01]  /*5610*/  IMAD.U32 R86, RZ, RZ, UR4 ;  /* 0x00000004ff567e24 */ /* 0x000fe2000f8e00ff */
[----:B------:R-:W4:Y:S01]  /*5620*/  LDCU UR58, c[0x0][0x370] ;  /* 0x00006e00ff3a77ac */ /* 0x000f220008000800 */
[----:B------:R-:W1:Y:S01]  /*5630*/  LDCU.64 UR62, c[0x0][0x348] ;  /* 0x00006900ff3e77ac */ /* 0x000e620008000a00 */
[----:B------:R-:W1:Y:S01]  /*5640*/  LDCU UR43, c[0x0][0xb0c] ;  /* 0x00016180ff2b77ac */ /* 0x000e620008000800 */
[----:B------:R-:W1:Y:S01]  /*5650*/  LDCU UR39, c[0x0][0xb30] ;  /* 0x00016600ff2777ac */ /* 0x000e620008000800 */
[----:B------:R-:W1:Y:S01]  /*5660*/  LDCU.64 UR56, c[0x0][0x888] ;  /* 0x00011100ff3877ac */ /* 0x000e620008000a00 */
[----:B------:R-:W1:Y:S01]  /*5670*/  LDCU.64 UR40, c[0x0][0xb28] ;  /* 0x00016500ff2877ac */ /* 0x000e620008000a00 */
[----:B------:R-:W1:Y:S01]  /*5680*/  LDCU.64 UR60, c[0x0][0x890] ;  /* 0x00011200ff3c77ac */ /* 0x000e620008000a00 */
[----:B------:R-:W1:Y:S01]  /*5690*/  LDCU.128 UR52, c[0x0][0xb10] ;  /* 0x00016200ff3477ac */ /* 0x000e620008000c00 */
[----:B------:R-:W1:Y:S02]  /*56a0*/  LDCU UR47, c[0x0][0x374] ;  /* 0x00006e80ff2f77ac */ /* 0x000e640008000800 */
[----:B-1234-:R-:W-:-:S07]  /*56b0*/  IMAD.IADD R37, R0, 0x1, R37 ;  /* 0x0000000100257824 */ /* 0x01efce00078e0225 */
.L_x_138:
[----:B------:R-:W-:Y:S02]  /*56c0*/  LEA R3, R79, UR44, 0x3 ;  /* 0x0000002c4f037c11 */ /* 0x000fe4000f8e18ff */
[----:B------:R-:W-:Y:S02]  /*56d0*/  SHF.L.U32 R0, R83, 0x1f, RZ ;  /* 0x0000001f53007819 */ /* 0x000fe400000006ff */
[----:B-1----:R-:W-:Y:S02]  /*56e0*/  LEA R4, R79, UR44, 0x4 ;  /* 0x0000002c4f047c11 */ /* 0x002fe4000f8e20ff */
[----:B------:R-:W1:Y:S02]  /*56f0*/  SYNCS.PHASECHK.TRANS64.TRYWAIT P0, [R3+URZ+0xf0], R0 ;  /* 0x0000f000030075a7 */ /* 0x000e6400080011ff */
[----:B-1----:R-:W-:Y:S05]  /*5700*/  @!P0 BRA `(.L_x_97) ;  /* 0x00000050002c8947 */ /* 0x002fea0003800000 */
.L_x_194:
        /* <DEDUP_REMOVED lines=8> */
[----:B--2---:R-:W-:Y:S11]  /*5790*/  LOP3.LUT P0, RZ, R6, 0x1, RZ, 0xc0, !PT ;  /* 0x0000000106ff7812 */ /* 0x004ff6000780c0ff */
[----:B------:R-:W-:Y:S02]  /*57a0*/  @!UPT UIADD3 URZ, UPT, UPT, URZ, URZ, URZ ;  /* 0x000000fffffff290 */ /* 0x000fe4000fffe0ff */
[----:B---3--:R-:W-:Y:S01]  /*57b0*/  VOTEU.ANY UP1, P0 ;  /* 0x0000000000ff7886 */ /* 0x008fe20000020100 */
[----:B------:R-:W-:Y:S01]  /*57c0*/  PLOP3.LUT P0, PT, PT, PT, UP1, 0x80, 0x8 ;  /* 0x000000000008781c */ /* 0x000fe20003f0f018 */
[----:B------:R-:W-:Y:S11]  /*57d0*/  UP2UR UR46, UPR, URZ, 0x2 ;  /* 0x00000002ff2e7883 */ /* 0x000ff60008000000 */
[----:B------:R-:W-:Y:S01]  /*57e0*/  @!UPT UIADD3 URZ, UPT, UPT, URZ, URZ, URZ ;  /* 0x000000fffffff290 */ /* 0x000fe2000fffe0ff */
[----:B-1----:R-:W-:Y:S02]  /*57f0*/  @P0 SHF.R.U32.HI R0, RZ, 0x10, R5 ;  /* 0x00000010ff000819 */ /* 0x002fe40000011605 */
        /* <DEDUP_REMOVED lines=12> */
[----:B------:R-:W2:Y:S01]  /*58c0*/  LDCU UR12, c[0x0][0xb20] ;  /* 0x00016400ff0c77ac */ /* 0x000ea20008000800 */
[----:B------:R-:W-:Y:S02]  /*58d0*/  UIMAD.WIDE.U32 UR4, UR47, UR55, URZ ;  /* 0x000000372f0472a5 */ /* 0x000fe4000f8e00ff */
[----:B------:R-:W-:Y:S02]  /*58e0*/  UIMAD.WIDE.U32 UR6, UR58, UR52, URZ ;  /* 0x000000343a0672a5 */ /* 0x000fe4000f8e00ff */
[----:B------:R-:W-:Y:S02]  /*58f0*/  UISETP.NE.AND UP0, UPT, UR54, 0x1, UPT ;  /* 0x000000013600788c */ /* 0x000fe4000bf05270 */
[----:B------:R-:W-:Y:S02]  /*5900*/  UIMAD.WIDE.U32 UR8, UR37, UR55, URZ ;  /* 0x00000037250872a5 */ /* 0x000fe4000f8e00ff */
[----:B------:R-:W-:Y:S02]  /*5910*/  UIMAD.WIDE.U32 UR10, UR38, UR52, URZ ;  /* 0x00000034260a72a5 */ /* 0x000fe4000f8e00ff */
[----:B------:R-:W-:Y:S02]  /*5920*/  UISETP.NE.AND UP1, UPT, UR43, 0x1, UPT ;  /* 0x000000012b00788c */ /* 0x000fe4000bf25270 */
[----:B------:R-:W-:Y:S01]  /*5930*/  UISETP.NE.AND UP2, UPT, UR42, 0x1, UPT ;  /* 0x000000012a00788c */ /* 0x000fe2000bf45270 */
[----:B------:R-:W-:Y:S02]  /*5940*/  UMOV UR4, UR5 ;  /* 0x0000000500047c82 */ /* 0x000fe40008000000 */
[----:B--2---:R-:W-:Y:S03]  /*5950*/  USHF.R.U32.HI UR5, URZ, UR12, UR4 ;  /* 0x0000000cff057299 */ /* 0x004fe60008011604 */
[----:B------:R-:W-:Y:S02]  /*5960*/  UMOV UR4, UR7 ;  /* 0x0000000700047c82 */ /* 0x000fe40008000000 */
[----:B------:R-:W-:Y:S02]  /*5970*/  USHF.R.U32.HI UR7, URZ, UR53, UR4 ;  /* 0x00000035ff077299 */ /* 0x000fe40008011604 */
[----:B------:R-:W-:Y:S02]  /*5980*/  USEL UR4, UR47, UR5, !UP0 ;  /* 0x000000052f047287 */ /* 0x000fe4000c000000 */
[----:B------:R-:W-:Y:S01]  /*5990*/  USEL UR7, UR58, UR7, !UP1 ;  /* 0x000000073a077287 */ /* 0x000fe2000c800000 */
[----:B------:R-:W-:Y:S01]  /*59a0*/  UMOV UR5, UR9 ;  /* 0x0000000900057c82 */ /* 0x000fe20008000000 */
[----:B------:R-:W-:Y:S02]  /*59b0*/  UIMAD.WIDE.U32 UR8, UR4, UR40, URZ ;  /* 0x00000028040872a5 */ /* 0x000fe4000f8e00ff */
[----:B------:R-:W-:Y:S03]  /*59c0*/  USHF.R.U32.HI UR6, URZ, UR12, UR5 ;  /* 0x0000000cff067299 */ /* 0x000fe60008011605 */
[----:B------:R-:W-:Y:S01]  /*59d0*/  UMOV UR5, UR11 ;  /* 0x0000000b00057c82 */ /* 0x000fe20008000000 */
[----:B------:R-:W-:Y:S02]  /*59e0*/  UIMAD.WIDE.U32 UR10, UR7, UR40, URZ ;  /* 0x00000028070a72a5 */ /* 0x000fe4000f8e00ff */
[----:B------:R-:W-:Y:S02]  /*59f0*/  USHF.R.U32.HI UR12, URZ, UR53, UR5 ;  /* 0x00000035ff0c7299 */ /* 0x000fe40008011605 */
[----:B------:R-:W-:Y:S01]  /*5a00*/  USEL UR6, UR37, UR6, !UP0 ;  /* 0x0000000625067287 */ /* 0x000fe2000c000000 */
[----:B------:R-:W-:Y:S02]  /*5a10*/  UMOV UR5, UR9 ;  /* 0x0000000900057c82 */ /* 0x000fe40008000000 */
[----:B------:R-:W-:Y:S01]  /*5a20*/  UMOV UR10, UR11 ;  /* 0x0000000b000a7c82 */ /* 0x000fe20008000000 */
[----:B------:R-:W-:Y:S02]  /*5a30*/  @UP2 USHF.R.U32.HI UR4, URZ, UR41, UR5 ;  /* 0x00000029ff042299 */ /* 0x000fe40008011605 */
[----:B------:R-:W-:Y:S02]  /*5a40*/  @UP2 USHF.R.U32.HI UR7, URZ, UR41, UR10 ;  /* 0x00000029ff072299 */ /* 0x000fe4000801160a */
[----:B------:R-:W-:Y:S02]  /*5a50*/  UIMAD UR4, UR42, UR4, URZ ;  /* 0x000000042a0472a4 */ /* 0x000fe4000f8e02ff */
[----:B------:R-:W-:Y:S02]  /*5a60*/  UIMAD.WIDE.U32 UR10, UR6, UR40, URZ ;  /* 0x00000028060a72a5 */ /* 0x000fe4000f8e00ff */
[----:B------:R-:W-:Y:S02]  /*5a70*/  USEL UR5, UR38, UR12, !UP1 ;  /* 0x0000000c26057287 */ /* 0x000fe4000c800000 */
[----:B------:R-:W-:Y:S02]  /*5a80*/  UIMAD UR8, UR42, UR7, URZ ;  /* 0x000000072a0872a4 */ /* 0x000fe4000f8e02ff */
[----:B------:R-:W-:Y:S03]  /*5a90*/  UISETP.GE.AND UP0, UPT, UR6, UR4, UPT ;  /* 0x000000040600728c */ /* 0x000fe6000bf06270 */
[----:B------:R-:W-:Y:S01]  /*5aa0*/  UMOV UR4, UR11 ;  /* 0x0000000b00047c82 */ /* 0x000fe20008000000 */
[----:B------:R-:W-:Y:S02]  /*5ab0*/  UISETP.GE.OR UP0, UPT, UR5, UR8, UP0 ;  /* 0x000000080500728c */ /* 0x000fe40008706670 */
[----:B------:R-:W-:Y:S02]  /*5ac0*/  USHF.R.U32.HI UR4, URZ, UR41, UR4 ;  /* 0x00000029ff047299 */ /* 0x000fe40008011604 */
[----:B------:R-:W-:Y:S02]  /*5ad0*/  UIMAD.WIDE.U32 UR8, UR5, UR40, URZ ;  /* 0x00000028050872a5 */ /* 0x000fe4000f8e00ff */
[----:B------:R-:W-:Y:S02]  /*5ae0*/  USEL UR11, UR6, UR4, !UP2 ;  /* 0x00000004060b7287 */ /* 0x000fe4000d000000 */
[----:B------:R-:W-:Y:S02]  /*5af0*/  UIADD3 UR8, UPT, UPT, -UR5, URZ, URZ ;  /* 0x000000ff05087290 */ /* 0x000fe4000fffe1ff */
[----:B------:R-:W-:Y:S01]  /*5b00*/  UIADD3 UR10, UPT, UPT, -UR11, URZ, URZ ;  /* 0x000000ff0b0a7290 */ /* 0x000fe2000fffe1ff */
[----:B------:R-:W-:Y:S01]  /*5b10*/  @!UP0 UMOV UR4, UR9 ;  /* 0x0000000900048c82 */ /* 0x000fe20008000000 */
[----:B------:R-:W-:Y:S02]  /*5b20*/  UIADD3 UR9, UPT, UPT, -UR6, URZ, URZ ;  /* 0x000000ff06097290 */ /* 0x000fe4000fffe1ff */
[----:B------:R-:W-:Y:S02]  /*5b30*/  @!UP0 USHF.R.U32.HI UR4, URZ, UR41, UR4 ;  /* 0x00000029ff048299 */ /* 0x000fe40008011604 */
[----:B------:R-:W-:Y:S02]  /*5b40*/  UIMAD UR10, UR42, UR10, UR6 ;  /* 0x0000000a2a0a72a4 */ /* 0x000fe4000f8e0206 */
[----:B------:R-:W-:Y:S04]  /*5b50*/  @!UP0 USEL UR4, UR5, UR4, !UP2 ;  /* 0x0000000405048287 */ /* 0x000fe8000d000000 */
[----:B------:R-:W-:Y:S02]  /*5b60*/  @!UP0 UIMAD UR10, UR7, UR10, UR4 ;  /* 0x0000000a070a82a4 */ /* 0x000fe4000f8e0204 */
[----:B------:R-:W-:Y:S02]  /*5b70*/  @!UP0 UIADD3 UR11, UPT, UPT, UR11, -UR4, URZ ;  /* 0x800000040b0b8290 */ /* 0x000fe4000fffe0ff */
[----:B------:R-:W-:Y:S02]  /*5b80*/  UIMAD UR7, UR43, UR8, UR38 ;  /* 0x000000082b0772a4 */ /* 0x000fe4000f8e0226 */
[----:B------:R-:W-:Y:S02]  /*5b90*/  @!UP0 UIMAD UR6, UR11, UR42, UR5 ;  /* 0x0000002a0b0682a4 */ /* 0x000fe4000f8e0205 */
[----:B------:R-:W-:Y:S01]  /*5ba0*/  UIMAD UR4, UR54, UR9, UR37 ;  /* 0x00000009360472a4 */ /* 0x000fe2000f8e0225 */
[----:B------:R-:W-:Y:S02]  /*5bb0*/  @!UP0 UMOV UR5, UR10 ;  /* 0x0000000a00058c82 */ /* 0x000fe40008000000 */
[----:B------:R-:W-:Y:S02]  /*5bc0*/  UIMAD UR38, UR5, UR43, UR7 ;  /* 0x0000002b052672a4 */ /* 0x000fe4000f8e0207 */
[----:B------:R-:W-:Y:S11]  /*5bd0*/  UIMAD UR37, UR6, UR54, UR4 ;  /* 0x00000036062572a4 */ /* 0x000ff6000f8e0204 */
[----:B------:R-:W-:Y:S01]  /*5be0*/  @!UPT UIADD3 URZ, UPT, UPT, URZ, URZ, URZ ;  /* 0x000000fffffff290 */ /* 0x000fe2000fffe0ff */
.L_x_98:
[----:B------:R-:W-:Y:S01]  /*5bf0*/  UISETP.NE.AND UP0, UPT, UR39, 0x1, UPT ;  /* 0x000000012700788c */ /* 0x000fe2000bf05270 */
[----:B------:R-:W-:Y:S01]  /*5c00*/  R2UR UR11, R88 ;  /* 0x00000000580b72ca */ /* 0x000fe200000e0000 */
[----:B------:R-:W-:Y:S01]  /*5c10*/  USHF.L.U32 UR50, UR30, 0x6, URZ ;  /* 0x000000061e327899 */ /* 0x000fe200080006ff */
[----:B------:R-:W-:Y:S01]  /*5c20*/  IADD3 R79, PT, PT, R79, 0x1, RZ ;  /* 0x000000014f4f7810 */ /* 0x000fe20007ffe0ff */
[----:B------:R-:W-:Y:S07]  /*5c30*/  USHF.L.U32 UR49, UR31, 0x8, URZ ;  /* 0x000000081f317899 */ /* 0x000fee00080006ff */
[----:B------:R-:W2:Y:S01]  /*5c40*/  @!UP0 LDCU.128 UR12, c[0x0][0xb10] ;  /* 0x00016200ff0c87ac */ /* 0x000ea20008000c00 */
[----:B------:R-:W3:Y:S01]  /*5c50*/  @!UP0 LDCU UR5, c[0x0][0xb0c] ;  /* 0x00016180ff0587ac */ /* 0x000ee20008000800 */
[----:B------:R-:W4:Y:S01]  /*5c60*/  @!UP0 LDCU UR10, c[0x0][0xb20] ;  /* 0x00016400ff0a87ac */ /* 0x000f220008000800 */
[----:B--2---:R-:W-:Y:S02]  /*5c70*/  UIMAD.WIDE.U32 UR8, UR38, UR12, URZ ;  /* 0x0000000c260872a5 */ /* 0x004fe4000f8e00ff */
[----:B------:R-:W-:Y:S02]  /*5c80*/  UIMAD.WIDE.U32 UR6, UR37, UR15, URZ ;  /* 0x0000000f250672a5 */ /* 0x000fe4000f8e00ff */
[----:B------:R-:W-:Y:S03]  /*5c90*/  @!UP0 UISETP.NE.AND UP1, UPT, UR14, 0x1, UPT ;  /* 0x000000010e00888c */ /* 0x000fe6000bf25270 */
[----:B------:R-:W-:Y:S01]  /*5ca0*/  @!UP0 UMOV UR4, UR9 ;  /* 0x0000000900048c82 */ /* 0x000fe20008000000 */
[----:B---3--:R-:W-:Y:S02]  /*5cb0*/  @!UP0 UISETP.NE.AND UP2, UPT, UR5, 0x1, UPT ;  /* 0x000000010500888c */ /* 0x008fe4000bf45270 */
[----:B------:R-:W-:Y:S01]  /*5cc0*/  @!UP0 USHF.R.U32.HI UR4, URZ, UR13, UR4 ;  /* 0x0000000dff048299 */ /* 0x000fe20008011604 */
[----:B------:R-:W-:Y:S02]  /*5cd0*/  @!UP0 UMOV UR6, UR7 ;  /* 0x0000000700068c82 */ /* 0x000fe40008000000 */
[----:B----4-:R-:W-:Y:S02]  /*5ce0*/  @!UP0 USHF.R.U32.HI UR6, URZ, UR10, UR6 ;  /* 0x0000000aff068299 */ /* 0x010fe40008011606 */
[----:B------:R-:W-:Y:S02]  /*5cf0*/  @!UP0 USEL UR7, UR38, UR4, !UP2 ;  /* 0x0000000426078287 */ /* 0x000fe4000d000000 */
[----:B------:R-:W-:Y:S04]  /*5d00*/  @!UP0 USEL UR6, UR37, UR6, !UP1 ;  /* 0x0000000625068287 */ /* 0x000fe8000c800000 */
[----:B------:R-:W-:Y:S02]  /*5d10*/  @!UP0 UIADD3 UR4, UPT, UPT, -UR7, UR6, URZ ;  /* 0x0000000607048290 */ /* 0x000fe4000fffe1ff */
[----:B------:R-:W-:Y:S02]  /*5d20*/  @!UP0 UIADD3 UR6, UPT, UPT, UR7, -UR6, URZ ;  /* 0x8000000607068290 */ /* 0x000fe4000fffe0ff */
[----:B------:R-:W-:Y:S02]  /*5d30*/  @!UP0 UIMAD UR38, UR4, UR5, UR38 ;  /* 0x00000005042682a4 */ /* 0x000fe4000f8e0226 */
[----:B------:R-:W-:Y:S02]  /*5d40*/  @!UP0 UIMAD UR37, UR6, UR14, UR37 ;  /* 0x0000000e062582a4 */ /* 0x000fe4000f8e0225 */
[----:B------:R-:W-:Y:S09]  /*5d50*/  ULOP3.LUT UP0, URZ, UR11, 0x1b0, URZ, 0xc0, !UPT ;  /* 0x000001b00bff7892 */ /* 0x000ff2000f80c0ff */
[----:B------:R-:W-:Y:S05]  /*5d60*/  BRA.U !UP0, `(.L_x_99) ;  /* 0x0000000108407547 */ /* 0x000fea000b800000 */
[----:B------:R-:W2:Y:S01]  /*5d70*/  LDCU.64 UR8, c[0x4][0x88] ;  /* 0x01001100ff0877ac */ /* 0x000ea20008000a00 */
[----:B------:R-:W-:Y:S01]  /*5d80*/  MOV R3, 0x0 ;  /* 0x0000000000037802 */ /* 0x000fe20000000f00 */
[----:B------:R-:W-:Y:S02]  /*5d90*/  HFMA2 R12, -RZ, RZ, 0, 5.9604644775390625e-08 ;  /* 0x00000001ff0c7431 */ /* 0x000fe400000001ff */
[----:B------:R-:W-:Y:S02]  /*5da0*/  IMAD.MOV.U32 R8, RZ, RZ, 0x70 ;  /* 0x00000070ff087424 */ /* 0x000fe400078e00ff */
[----:B------:R-:W-:Y:S01]  /*5db0*/  IMAD.MOV.U32 R13, RZ, RZ, RZ ;  /* 0x000000ffff0d7224 */ /* 0x000fe200078e00ff */
[----:B------:R-:W3:Y:S01]  /*5dc0*/  LDCU.64 UR6, c[0x4][0x90] ;  /* 0x01001200ff0677ac */ /* 0x000ee20008000a00 */
[----:B------:R-:W4:Y:S01]  /*5dd0*/  LDC.64 R2, c[0x4][R3] ;  /* 0x0100000003027b82 */ /* 0x000f220000000a00 */
[----:B------:R-:W1:Y:S01]  /*5de0*/  LDCU.64 UR4, c[0x4][0x8] ;  /* 0x01000100ff0477ac */ /* 0x000e620008000a00 */
[----:B--2---:R-:W-:Y:S01]  /*5df0*/  MOV R5, UR9 ;  /* 0x0000000900057c02 */ /* 0x004fe20008000f00 */
[----:B------:R-:W-:Y:S01]  /*5e00*/  IMAD.U32 R4, RZ, RZ, UR8 ;  /* 0x00000008ff047e24 */ /* 0x000fe2000f8e00ff */
[----:B---3--:R-:W-:Y:S01]  /*5e10*/  MOV R7, UR7 ;  /* 0x0000000700077c02 */ /* 0x008fe20008000f00 */
[----:B------:R-:W-:Y:S01]  /*5e20*/  IMAD.U32 R6, RZ, RZ, UR6 ;  /* 0x00000006ff067e24 */ /* 0x000fe2000f8e00ff */
[----:B-1----:R-:W-:Y:S01]  /*5e30*/  MOV R11, UR5 ;  /* 0x00000005000b7c02 */ /* 0x002fe20008000f00 */
[----:B------:R-:W-:Y:S02]  /*5e40*/  IMAD.U32 R10, RZ, RZ, UR4 ;  /* 0x00000004ff0a7e24 */ /* 0x000fe4000f8e00ff */
[----:B------:R-:W-:Y:S07]  /*5e50*/  LEPC R20, `(.L_x_99) ;  /* 0x000000001014794e */ /* 0x000fee0000000000 */
[----:B----45:R-:W-:Y:S05]  /*5e60*/  CALL.ABS.NOINC R2 ;  /* 0x0000000002007343 */ /* 0x030fea0003c00000 */
.L_x_99:
[----:B------:R-:W-:Y:S01]  /*5e70*/  LOP3.LUT P0, RZ, R86, 0x1b0, RZ, 0xc0, !PT ;  /* 0x000001b056ff7812 */ /* 0x000fe2000780c0ff */
[----:B------:R-:W-:Y:S11]  /*5e80*/  BSSY.RECONVERGENT B6, `(.L_x_100) ;  /* 0x0000013000067945 */ /* 0x000ff60003800200 */
[----:B------:R-:W-:Y:S01]  /*5e90*/  @!UPT UIADD3 URZ, UPT, UPT, URZ, URZ, URZ ;  /* 0x000000fffffff290 */ /* 0x000fe2000fffe0ff */
[----:B------:R-:W-:Y:S05]  /*5ea0*/  @!P0 BRA `(.L_x_101) ;  /* 0x0000000000408947 */ /* 0x000fea0003800000 */
        /* <DEDUP_REMOVED lines=16> */
.L_x_101:
[----:B------:R-:W-:Y:S05]  /*5fb0*/  BSYNC.RECONVERGENT B6 ;  /* 0x0000000000067941 */ /* 0x000fea0003800200 */
.L_x_100:
[----:B------:R-:W-:Y:S01]  /*5fc0*/  R2UR UR4, R78 ;  /* 0x000000004e0472ca */ /* 0x000fe200000e0000 */
[----:B------:R-:W-:Y:S01]  /*5fd0*/  UISETP.NE.U32.AND UP0, UPT, UR60, URZ, UPT ;  /* 0x000000ff3c00728c */ /* 0x000fe2000bf05070 */
[----:B------:R-:W-:Y:S02]  /*5fe0*/  ISETP.NE.U32.AND P4, PT, R72, RZ, PT ;  /* 0x000000ff4800720c */ /* 0x000fe40003f85070 */
[----:B------:R-:W-:Y:S01]  /*5ff0*/  ISETP.NE.U32.AND P2, PT, RZ, UR56, PT ;  /* 0x00000038ff007c0c */ /* 0x000fe2000bf45070 */
[----:B------:R-:W-:Y:S01]  /*6000*/  UISETP.NE.AND.EX UP1, UPT, UR61, URZ, UPT, UP0 ;  /* 0x000000ff3d00728c */ /* 0x000fe2000bf25300 */
[----:B------:R-:W-:Y:S01]  /*6010*/  ISETP.NE.AND.EX P4, PT, R73, RZ, PT, P4 ;  /* 0x000000ff4900720c */ /* 0x000fe20003f85340 */
[----:B------:R-:W-:Y:S01]  /*6020*/  UPLOP3.LUT UP0, UPT, UPT, UPT, UPT, 0x40, 0x4 ;  /* 0x000000000004789c */ /* 0x000fe20003f0e870 */
[----:B------:R-:W-:Y:S05]  /*6030*/  ISETP.NE.AND.EX P2, PT, RZ, UR57, PT, P2 ;  /* 0x00000039ff007c0c */ /* 0x000fea000bf45320 */
[----:B------:R-:W-:Y:S06]  /*6040*/  UISETP.NE.AND UP2, UPT, UR4, URZ, UPT ;  /* 0x000000ff0400728c */ /* 0x000fec000bf45270 */
[----:B------:R-:W-:Y:S05]  /*6050*/  PLOP3.LUT P1, PT, PT, PT, UP2, 0x80, 0x8 ;  /* 0x000000000008781c */ /* 0x000fea0003f2f028 */
[----:B------:R-:W-:Y:S06]  /*6060*/  @UP2 UPLOP3.LUT UP0, UPT, UPT, UPT, UP1, 0x80, 0x8 ;  /* 0x000000000008289c */ /* 0x000fec0003f0f010 */
[----:B------:R-:W-:Y:S01]  /*6070*/  PLOP3.LUT P0, PT, PT, PT, UP0, 0x80, 0x8 ;  /* 0x000000000008781c */ /* 0x000fe20003f0f008 */
[----:B------:R-:W-:Y:S01]  /*6080*/  @!UPT UIADD3 URZ, UPT, UPT, URZ, URZ, URZ ;  /* 0x000000fffffff290 */ /* 0x000fe2000fffe0ff */
[----:B------:R-:W-:Y:S11]  /*6090*/  BRA.U !UP1, `(.L_x_102) ;  /* 0x00000001093c7547 */ /* 0x000ff6000b800000 */
[----:B------:R-:W-:Y:S01]  /*60a0*/  UISETP.NE.U32.AND UP0, UPT, UR56, URZ, UPT ;  /* 0x000000ff3800728c */ /* 0x000fe2000bf05070 */
[----:B-1----:R-:W-:Y:S01]  /*60b0*/  HFMA2 R0, -RZ, RZ, 0, 5.9604644775390625e-08 ;  /* 0x00000001ff007431 */ /* 0x002fe200000001ff */
[----:B------:R-:W1:Y:S01]  /*60c0*/  LDCU.64 UR8, c[0x0][0x358] ;  /* 0x00006b00ff0877ac */ /* 0x000e620008000a00 */
[----:B------:R-:W-:Y:S01]  /*60d0*/  IMAD.MOV.U32 R74, RZ, RZ, 0x1 ;  /* 0x00000001ff4a7424 */ /* 0x000fe200078e00ff */
[----:B------:R-:W-:Y:S06]  /*60e0*/  UISETP.NE.AND.EX UP0, UPT, UR57, URZ, UPT, UP0 ;  /* 0x000000ff3900728c */ /* 0x000fec000bf05300 */
[----:B------:R-:W-:Y:S05]  /*60f0*/  PLOP3.LUT P3, PT, PT, PT, UP0, 0x80, 0x8 ;  /* 0x000000000008781c */ /* 0x000fea0003f6f008 */
[----:B------:R-:W2:Y:S01]  /*6100*/  @UP0 LDCU.64 UR4, c[0x0][0x888] ;  /* 0x00011100ff0407ac */ /* 0x000ea20008000a00 */
[----:B------:R-:W-:Y:S07]  /*6110*/  @UP0 UIMAD UR6, UR36, UR60, URZ ;  /* 0x0000003c240602a4 */ /* 0x000fee000f8e02ff */
[----:B------:R-:W-:Y:S01]  /*6120*/  @!P3 PRMT R74, R0, 0x7610, R74 ;  /* 0x00007610004ab816 */ /* 0x000fe2000000004a */
[----:B--2---:R-:W-:Y:S06]  /*6130*/  @UP0 UIMAD.WIDE UR4, UR6, 0x4, UR4 ;  /* 0x00000004060408a5 */ /* 0x004fec000f8e0204 */
[----:B-----5:R-:W-:Y:S01]  /*6140*/  IMAD.U32 R40, RZ, RZ, UR4 ;  /* 0x00000004ff287e24 */ /* 0x020fe2000f8e00ff */
[----:B------:R-:W-:Y:S04]  /*6150*/  MOV R41, UR5 ;  /* 0x0000000500297c02 */ /* 0x000fe80008000f00 */
[----:B------:R-:W2:Y:S01]  /*6160*/  @!UP0 LDCU UR4, c[0x0][0x880] ;  /* 0x00011000ff0487ac */ /* 0x000ea20008000800 */
[----:B-1----:R3:W5:Y:S02]  /*6170*/  @P3 LDG.E R40, desc[UR8][R40.64] ;  /* 0x0000000828283981 */ /* 0x002764000c1e1900 */
[----:B--23--:R-:W-:Y:S02]  /*6180*/  @!P3 IMAD.U32 R40, RZ, RZ, UR4 ;  /* 0x00000004ff28be24 */ /* 0x00cfe4000f8e00ff */
.L_x_102:
[----:B------:R-:W-:Y:S05]  /*6190*/  @!P4 BRA `(.L_x_103) ;  /* 0x000000000024c947 */ /* 0x000fea0003800000 */
[----:B------:R-:W-:Y:S01]  /*61a0*/  ISETP.NE.U32.AND P3, PT, R70, RZ, PT ;  /* 0x000000ff4600720c */ /* 0x000fe20003f65070 */
[----:B------:R-:W2:Y:S03]  /*61b0*/  LDCU.64 UR4, c[0x0][0x358] ;  /* 0x00006b00ff0477ac */ /* 0x000ea60008000a00 */
[----:B------:R-:W-:Y:S11]  /*61c0*/  ISETP.NE.AND.EX P3, PT, R71, RZ, PT, P3 ;  /* 0x000000ff4700720c */ /* 0x000ff60003f65330 */
[----:B------:R-:W-:Y:S02]  /*61d0*/  @!UPT UIADD3 URZ, UPT, UPT, URZ, URZ, URZ ;  /* 0x000000fffffff290 */ /* 0x000fe4000fffe0ff */
[----:B------:R-:W3:Y:S01]  /*61e0*/  @P3 LDC.64 R2, c[0x0][0x8a8] ;  /* 0x00022a00ff023b82 */ /* 0x000ee20000000a00 */
[----:B-1----:R-:W-:Y:S04]  /*61f0*/  @P3 IMAD R0, R72, UR36, RZ ;  /* 0x0000002448003c24 */ /* 0x002fe8000f8e02ff */
[----:B---3--:R-:W-:Y:S05]  /*6200*/  @P3 IMAD.WIDE R2, R0, 0x4, R2 ;  /* 0x0000000400023825 */ /* 0x008fea00078e0202 */
[----:B--2--5:R2:W5:Y:S02]  /*6210*/  @P3 LDG.E R38, desc[UR4][R2.64] ;  /* 0x0000000402263981 */ /* 0x024564000c1e1900 */
[----:B--2---:R-:W3:Y:S02]  /*6220*/  @!P3 LDC R38, c[0x0][0x8a0] ;  /* 0x00022800ff26bb82 */ /* 0x004ee40000000800 */
.L_x_103:
[----:B-----5:R-:W-:Y:S01]  /*6230*/  ISETP.NE.AND P4, PT, R40, RZ, PT ;  /* 0x000000ff2800720c */ /* 0x020fe20003f85270 */
[----:B------:R-:W-:Y:S01]  /*6240*/  BSSY B1, `(.L_x_104) ;  /* 0x0000042000017945 */ /* 0x000fe20003800000 */
[----:B------:R-:W-:Y:S01]  /*6250*/  SEL R5, RZ, 0xffffffff, P2 ;  /* 0xffffffffff057807 */ /* 0x000fe20001000000 */
[----:B------:R-:W-:Y:S01]  /*6260*/  IMAD.MOV.U32 R53, RZ, RZ, 0x1 ;  /* 0x00000001ff357424 */ /* 0x000fe200078e00ff */
[----:B------:R-:W-:Y:S02]  /*6270*/  LOP3.LUT P3, RZ, R74, 0xff, RZ, 0xc0, !PT ;  /* 0x000000ff4aff7812 */ /* 0x000fe4000786c0ff */
[----:B------:R-:W-:Y:S02]  /*6280*/  CS2R R46, SRZ ;  /* 0x00000000002e7805 */ /* 0x000fe4000001ff00 */
[----:B-1----:R-:W-:Y:S02]  /*6290*/  @P1 SEL R0, RZ, 0xffffffff, P4 ;  /* 0xffffffffff001807 */ /* 0x002fe40002000000 */
[----:B------:R-:W-:Y:S02]  /*62a0*/  CS2R R44, SRZ ;  /* 0x00000000002c7805 */ /* 0x000fe4000001ff00 */
[----:B------:R-:W-:Y:S02]  /*62b0*/  LEA R2, R82, UR44, 0x3 ;  /* 0x0000002c52027c11 */ /* 0x000fe4000f8e18ff */
[----:B------:R-:W-:Y:S02]  /*62c0*/  CS2R R50, SRZ ;  /* 0x0000000000327805 */ /* 0x000fe4000001ff00 */
[----:B------:R-:W-:Y:S02]  /*62d0*/  @P0 SEL R0, R5, R0, !P3 ;  /* 0x0000000005000207 */ /* 0x000fe40005800000 */
[----:B------:R-:W-:Y:S02]  /*62e0*/  CS2R R48, SRZ ;  /* 0x0000000000307805 */ /* 0x000fe4000001ff00 */
[----:B------:R-:W-:Y:S02]  /*62f0*/  LEA R52, R36, UR44, 0x3 ;  /* 0x0000002c24347c11 */ /* 0x000fe4000f8e18ff */
[----:B------:R-:W-:Y:S02]  /*6300*/  @P1 LOP3.LUT R0, R0, 0x1, RZ, 0xc0, !PT ;  /* 0x0000000100001812 */ /* 0x000fe400078ec0ff */
[----:B------:R-:W-:Y:S02]  /*6310*/  SHF.L.U32 R3, R84, 0x1f, RZ ;  /* 0x0000001f54037819 */ /* 0x000fe400000006ff */
[----:B------:R-:W-:Y:S02]  /*6320*/  ISETP.NE.U32.OR P6, PT, R0, 0x1, !P1 ;  /* 0x000000010000780c */ /* 0x000fe40004fc5470 */
[----:B------:R-:W-:Y:S02]  /*6330*/  PLOP3.LUT P2, PT, PT, PT, UP1, 0x80, 0x8 ;  /* 0x000000000008781c */ /* 0x000fe40003f4f018 */
[----:B------:R-:W-:Y:S02]  /*6340*/  LEA.HI R39, R36, R36, RZ, 0x1 ;  /* 0x0000002424277211 */ /* 0x000fe400078f08ff */
[----:B------:R-:W-:Y:S02]  /*6350*/  SEL R4, RZ, 0xffffffff, P4 ;  /* 0xffffffffff047807 */ /* 0x000fe40002000000 */
[----:B------:R-:W-:Y:S05]  /*6360*/  P2R R61, PR, RZ, 0x40 ;  /* 0x00000040ff3d7803 */ /* 0x000fea0000000000 */
[----:B------:R-:W-:Y:S02]  /*6370*/  @P6 SHF.L.U32 R0, R81, 0x1f, RZ ;  /* 0x0000001f51006819 */ /* 0x000fe400000006ff */
[----:B------:R-:W-:Y:S02]  /*6380*/  @P2 SEL R4, R5, R4, !P3 ;  /* 0x0000000405042207 */ /* 0x000fe40005800000 */
[----:B------:R1:W2:Y:S02]  /*6390*/  @P6 SYNCS.PHASECHK.TRANS64.TRYWAIT P1, [R2+URZ+0xa0], R0 ;  /* 0x0000a000020065a7 */ /* 0x0002a400080211ff */
[----:B------:R-:W-:Y:S04]  /*63a0*/  LOP3.LUT R4, R4, 0x1, RZ, 0xc0, !PT ;  /* 0x0000000104047812 */ /* 0x000fe800078ec0ff */
[----:B------:R-:W-:Y:S04]  /*63b0*/  ISETP.NE.U32.AND P5, PT, R4, 0x1, PT ;  /* 0x000000010400780c */ /* 0x000fe80003fa5070 */
[----:B------:R-:W-:Y:S01]  /*63c0*/  P2R R54, PR, RZ, 0x20 ;  /* 0x00000020ff367803 */ /* 0x000fe20000000000 */
[----:B------:R4:W3:Y:S01]  /*63d0*/  SYNCS.PHASECHK.TRANS64.TRYWAIT P0, [R52+URZ+0x110], R3 ;  /* 0x00011003340075a7 */ /* 0x0008e200080011ff */
[C---:B-1----:R-:W-:Y:S01]  /*63e0*/  IMAD.SHL.U32 R0, R39.reuse, 0x80, RZ ;  /* 0x0000008027007824 */ /* 0x042fe200078e00ff */
[----:B------:R-:W-:Y:S04]  /*63f0*/  LOP3.LUT R39, R39, 0xffe, RZ, 0xc0, !PT ;  /* 0x00000ffe27277812 */ /* 0x000fe800078ec0ff */
[----:B------:R-:W-:Y:S01]  /*6400*/  LOP3.LUT R0, R0, 0xffffff00, RZ, 0xc0, !PT ;  /* 0xffffff0000007812 */ /* 0x000fe200078ec0ff */
[----:B------:R-:W-:Y:S04]  /*6410*/  IMAD.IADD R39, R36, 0x1, -R39 ;  /* 0x0000000124277824 */ /* 0x000fe800078e0a27 */
[----:B------:R-:W-:Y:S04]  /*6420*/  IMAD.IADD R0, R37, 0x1, R0 ;  /* 0x0000000125007824 */ /* 0x000fe800078e0200 */
[----:B------:R-:W-:Y:S01]  /*6430*/  IMAD R39, R39, 0x100000, R0 ;  /* 0x0010000027277824 */ /* 0x000fe200078e0200 */
[----:B--2---:R-:W-:Y:S01]  /*6440*/  @P6 SEL R53, RZ, 0x1, !P1 ;  /* 0x00000001ff356807 */ /* 0x004fe20004800000 */
[----:B----4-:R-:W-:Y:S06]  /*6450*/  @!P6 BRA `(.L_x_105) ;  /* 0x000000000080e947 */ /* 0x010fec0003800000 */
[----:B------:R-:W-:Y:S01]  /*6460*/  @P5 IMAD R5, R82, 0x1000, R69 ;  /* 0x0000100052055824 */ /* 0x000fe200078e0245 */
[----:B------:R-:W-:Y:S01]  /*6470*/  ISETP.NE.AND P1, PT, R53, RZ, PT ;  /* 0x000000ff3500720c */ /* 0x000fe20003f25270 */
[----:B------:R-:W-:Y:S01]  /*6480*/  BSSY B0, `(.L_x_106) ;  /* 0x000000b000007945 */ /* 0x000fe20003800000 */
[----:B------:R-:W-:Y:S01]  /*6490*/  CS2R R50, SRZ ;  /* 0x0000000000327805 */ /* 0x000fe2000001ff00 */
[----:B------:R-:W-:Y:S01]  /*64a0*/  @P5 VIADD R4, R5, UR44 ;  /* 0x0000002c05045c36 */ /* 0x000fe20008000000 */
[----:B------:R-:W-:Y:S02]  /*64b0*/  CS2R R48, SRZ ;  /* 0x0000000000307805 */ /* 0x000fe4000001ff00 */
[----:B------:R-:W-:Y:S02]  /*64c0*/  CS2R R46, SRZ ;  /* 0x00000000002e7805 */ /* 0x000fe4000001ff00 */
[----:B------:R-:W-:Y:S01]  /*64d0*/  CS2R R44, SRZ ;  /* 0x00000000002c7805 */ /* 0x000fe2000001ff00 */
[----:B------:R-:W-:Y:S04]  /*64e0*/  @P5 IMAD R4, R85, -0x10, R4 ;  /* 0xfffffff055045824 */ /* 0x000fe800078e0204 */
[----:B------:R-:W-:Y:S05]  /*64f0*/  @P1 BRA `(.L_x_107) ;  /* 0x00000000000c1947 */ /* 0x000fea0003800000 */
[----:B------:R-:W-:Y:S04]  /*6500*/  SHF.L.U32 R0, R81, 0x1f, RZ ;  /* 0x0000001f51007819 */ /* 0x000fe800000006ff */
[----:B------:R-:W1:Y:S02]  /*6510*/  SYNCS.PHASECHK.TRANS64.TRYWAIT P1, [R2+URZ+0xa0], R0 ;  /* 0x0000a000020075a7 */ /* 0x000e6400080211ff */
[----:B-1----:R-:W-:Y:S05]  /*6520*/  @!P1 BRA `(.L_x_108) ;  /* 0x0000004000b89947 */ /* 0x002fea0003800000 */
.L_x_107:
[----:B------:R-:W-:Y:S05]  /*6530*/  BSYNC B0 ;  /* 0x0000000000007941 */ /* 0x000fea0003800000 */
.L_x_106:
[----:B------:R-:W-:Y:S01]  /*6540*/  ISETP.NE.AND P1, PT, R54, RZ, PT ;  /* 0x000000ff3600720c */ /* 0x000fe20003f25270 */
[----:B-1----:R-:W-:Y:S02]  /*6550*/  VIADD R2, R2, 0xc0 ;  /* 0x000000c002027836 */ /* 0x002fe40000000000 */
[----:B------:R-:W-:Y:S02]  /*6560*/  IMAD.U32 R0, RZ, RZ, UR45 ;  /* 0x0000002dff007e24 */ /* 0x000fe4000f8e00ff */
[----:B------:R-:W-:Y:S03]  /*6570*/  VIADD R82, R82, 0x1 ;  /* 0x0000000152527836 */ /* 0x000fe60000000000 */
[----:B------:R-:W-:Y:S05]  /*6580*/  PRMT R0, R0, 0x654, R2 ;  /* 0x0000065400007816 */ /* 0x000fea0000000002 */
[----:B------:R1:W2:Y:S04]  /*6590*/  @P1 LDS.128 R48, [R5+UR44+0x200] ;  /* 0x0002002c05301984 */ /* 0x0002a80008000c00 */
[----:B------:R1:W4:Y:S01]  /*65a0*/  @P1 LDS.128 R44, [R4+0x210] ;  /* 0x00021000042c1984 */ /* 0x0003220000000c00 */
[C---:B------:R-:W-:Y:S01]  /*65b0*/  ISETP.NE.AND P1, PT, R82.reuse, 0x4, PT ;  /* 0x000000045200780c */ /* 0x040fe20003f25270 */
[----:B------:R-:W-:Y:S01]  /*65c0*/  @!PT LDS RZ, [RZ] ;  /* 0x00000000fffff984 */ /* 0x000fe20000000800 */
[----:B------:R-:W-:Y:S01]  /*65d0*/  @!PT LDS RZ, [RZ] ;  /* 0x00000000fffff984 */ /* 0x000fe20000000800 */
[----:B------:R-:W-:Y:S01]  /*65e0*/  @!PT LDS RZ, [RZ] ;  /* 0x00000000fffff984 */ /* 0x000fe20000000800 */
[----:B------:R-:W-:Y:S01]  /*65f0*/  @!PT LDS RZ, [RZ] ;  /* 0x00000000fffff984 */ /* 0x000fe20000000800 */
[----:B------:R5:W-:Y:S06]  /*6600*/  MEMBAR.ALL.CTA ;  /* 0x0000000000007992 */ /* 0x000bec0000008000 */
[----:B-----5:R-:W5:Y:S01]  /*6610*/  FENCE.VIEW.ASYNC.S ;  /* 0x00000000000073c6 */ /* 0x020f620000000000 */
[----:B------:R-:W-:Y:S01]  /*6620*/  SEL R82, R82, RZ, P1 ;  /* 0x000000ff52527207 */ /* 0x000fe20000800000 */
[----:B-----5:R5:W-:Y:S02]  /*6630*/  SYNCS.ARRIVE.TRANS64.RED.A1T0 RZ, [R0+URZ], RZ ;  /* 0x000000ff00ff79a7 */ /* 0x020be400081004ff */
[----:B-----5:R-:W-:Y:S04]  /*6640*/  SEL R0, RZ, 0x1, P1 ;  /* 0x00000001ff007807 */ /* 0x020fe80000800000 */
[----:B-12---:R-:W-:Y:S02]  /*6650*/  LOP3.LUT R81, R81, R0, RZ, 0x3c, !PT ;  /* 0x0000000051517212 */ /* 0x006fe400078e3cff */
.L_x_105:
[----:B------:R-:W-:Y:S05]  /*6660*/  BSYNC B1 ;  /* 0x0000000000017941 */ /* 0x000fea0003800000 */
.L_x_104:
[----:B------:R-:W-:Y:S04]  /*6670*/  SHF.R.U32.HI R0, RZ, 0x15, R39 ;  /* 0x00000015ff007819 */ /* 0x000fe80000011627 */
[----:B------:R-:W-:Y:S01]  /*6680*/  LOP3.LUT P1, RZ, R0, 0x3, R75, 0x48, !PT ;  /* 0x0000000300ff7812 */ /* 0x000fe2000782484b */
[----:B------:R-:W-:Y:S01]  /*6690*/  @!UPT UIADD3 URZ, UPT, UPT, URZ, URZ, URZ ;  /* 0x000000fffffff290 */ /* 0x000fe2000fffe0ff */
[----:B---3--:R-:W-:Y:S11]  /*66a0*/  @P0 BRA `(.L_x_109) ;  /* 0x0000000000080947 */ /* 0x008ff60003800000 */
[----:B------:R-:W1:Y:S02]  /*66b0*/  SYNCS.PHASECHK.TRANS64.TRYWAIT P0, [R52+URZ+0x110], R3 ;  /* 0x00011003340075a7 */ /* 0x000e6400080011ff */
[----:B-1----:R-:W-:Y:S05]  /*66c0*/  @!P0 BRA `(.L_x_110) ;  /* 0x0000004000648947 */ /* 0x002fea0003800000 */
.L_x_109:
[----:B------:R-:W-:Y:S05]  /*66d0*/  @!P1 BRA `(.L_x_111) ;  /* 0x0000000000409947 */ /* 0x000fea0003800000 */
[----:B------:R-:W2:Y:S01]  /*66e0*/  LDCU.64 UR8, c[0x4][0x78] ;  /* 0x01000f00ff0877ac */ /* 0x000ea20008000a00 */
[----:B-1----:R-:W-:Y:S01]  /*66f0*/  MOV R3, 0x0 ;  /* 0x0000000000037802 */ /* 0x002fe20000000f00 */
[----:B------:R-:W-:Y:S02]  /*6700*/  HFMA2 R12, -RZ, RZ, 0, 5.9604644775390625e-08 ;  /* 0x00000001ff0c7431 */ /* 0x000fe400000001ff */
[----:B------:R-:W-:Y:S02]  /*6710*/  IMAD.MOV.U32 R8, RZ, RZ, 0x192 ;  /* 0x00000192ff087424 */ /* 0x000fe400078e00ff */
[----:B------:R-:W-:Y:S01]  /*6720*/  IMAD.MOV.U32 R13, RZ, RZ, RZ ;  /* 0x000000ffff0d7224 */ /* 0x000fe200078e00ff */
[----:B------:R-:W1:Y:S01]  /*6730*/  LDCU.64 UR6, c[0x4][0x80] ;  /* 0x01001000ff0677ac */ /* 0x000e620008000a00 */
[----:B------:R-:W3:Y:S01]  /*6740*/  LDC.64 R2, c[0x4][R3] ;  /* 0x0100000003027b82 */ /* 0x000ee20000000a00 */
[----:B------:R-:W5:Y:S01]  /*6750*/  LDCU.64 UR4, c[0x4][0x18] ;  /* 0x01000300ff0477ac */ /* 0x000f620008000a00 */
[----:B--2---:R-:W-:Y:S01]  /*6760*/  MOV R5, UR9 ;  /* 0x0000000900057c02 */ /* 0x004fe20008000f00 */
[----:B------:R-:W-:Y:S01]  /*6770*/  IMAD.U32 R4, RZ, RZ, UR8 ;  /* 0x00000008ff047e24 */ /* 0x000fe2000f8e00ff */
[----:B-1----:R-:W-:Y:S01]  /*6780*/  MOV R7, UR7 ;  /* 0x0000000700077c02 */ /* 0x002fe20008000f00 */
[----:B------:R-:W-:Y:S01]  /*6790*/  IMAD.U32 R6, RZ, RZ, UR6 ;  /* 0x00000006ff067e24 */ /* 0x000fe2000f8e00ff */
[----:B-----5:R-:W-:Y:S01]  /*67a0*/  MOV R11, UR5 ;  /* 0x00000005000b7c02 */ /* 0x020fe20008000f00 */
[----:B------:R-:W-:Y:S02]  /*67b0*/  IMAD.U32 R10, RZ, RZ, UR4 ;  /* 0x00000004ff0a7e24 */ /* 0x000fe4000f8e00ff */
[----:B------:R-:W-:Y:S07]  /*67c0*/  LEPC R20, `(.L_x_111) ;  /* 0x000000001014794e */ /* 0x000fee0000000000 */
[----:B---34-:R-:W-:Y:S05]  /*67d0*/  CALL.ABS.NOINC R2 ;  /* 0x0000000002007343 */ /* 0x018fea0003c00000 */
.L_x_111:
[----:B------:R-:W-:Y:S05]  /*67e0*/  WARPSYNC.ALL ;  /* 0x0000000000007948 */ /* 0x000fea0003800000 */
[----:B------:R-:W-:Y:S01]  /*67f0*/  R2UR UR4, R39 ;  /* 0x00000000270472ca */ /* 0x000fe200000e0000 */
[----:B------:R-:W-:Y:S01]  /*6800*/  BSSY.RECONVERGENT B0, `(.L_x_112) ;  /* 0x00000a0000007945 */ /* 0x000fe20003800200 */
[C---:B------:R-:W-:Y:S02]  /*6810*/  SHF.L.U32 R2, R48.reuse, 0x10, RZ ;  /* 0x0000001030027819 */ /* 0x040fe400000006ff */
[C---:B-1----:R-:W-:Y:S02]  /*6820*/  PRMT R3, R48.reuse, 0x8880, RZ ;  /* 0x0000888030037816 */ /* 0x042fe400000000ff */
[----:B------:R-:W-:Y:S02]  /*6830*/  SHF.L.U32 R41, R48, 0x8, RZ ;  /* 0x0000000830297819 */ /* 0x000fe400000006ff */
[----:B------:R-:W-:Y:S02]  /*6840*/  SHF.L.U32 R42, R49, 0x10, RZ ;  /* 0x00000010312a7819 */ /* 0x000fe400000006ff */
[----:B------:R-:W-:Y:S02]  /*6850*/  IADD3 R60, PT, PT, R69, UR44, RZ ;  /* 0x0000002c453c7c10 */ /* 0x000fe4000fffe0ff */
[----:B------:R-:W-:Y:S01]  /*6860*/  SHF.R.S32.HI R42, RZ, 0x18, R42 ;  /* 0x00000018ff2a7819 */ /* 0x000fe2000001142a */
[----:B------:R-:W-:Y:S01]  /*6870*/  LDTM.16dp32bit_t0_t15.x32 R4, tmem[UR4] ;  /* 0x00000004000479ee */ /* 0x000fe20008a80000 */
[----:B------:R-:W1:Y:S01]  /*6880*/  LDTM.16dp32bit_t16_t31.x32 R4, tmem[UR4+0x20] ;  /* 0x00002004000479ee */ /* 0x000e620008aa0000 */
[----:B------:R-:W-:Y:S02]  /*6890*/  SHF.L.U32 R55, R80, 0x4, RZ ;  /* 0x0000000450377819 */ /* 0x000fe400000006ff */
[----:B------:R-:W-:Y:S02]  /*68a0*/  ISETP.NE.AND P0, PT, R87, RZ, PT ;  /* 0x000000ff5700720c */ /* 0x000fe40003f05270 */
[----:B------:R-:W-:Y:S02]  /*68b0*/  IADD3 R89, PT, PT, R60, R55, RZ ;  /* 0x000000373c597210 */ /* 0x000fe40007ffe0ff */
[----:B------:R-:W-:Y:S01]  /*68c0*/  ISETP.NE.AND P6, PT, R61, RZ, PT ;  /* 0x000000ff3d00720c */ /* 0x000fe20003fc5270 */
[C---:B-1----:R-:W-:Y:S01]  /*68d0*/  IMAD R0, R38.reuse, R4, RZ ;  /* 0x0000000426007224 */ /* 0x042fe200078e02ff */
[----:B------:R-:W-:Y:S01]  /*68e0*/  SHF.R.S32.HI R4, RZ, 0x18, R2 ;  /* 0x00000018ff047819 */ /* 0x000fe20000011402 */
[C---:B------:R-:W-:Y:S01]  /*68f0*/  IMAD R2, R38.reuse, R5, RZ ;  /* 0x0000000526027224 */ /* 0x040fe200078e02ff */
[----:B------:R-:W-:Y:S01]  /*6900*/  SHF.R.S32.HI R5, RZ, 0x18, R41 ;  /* 0x00000018ff057819 */ /* 0x000fe20000011429 */
[----:B------:R-:W-:Y:S01]  /*6910*/  IMAD R0, R3, R40, R0 ;  /* 0x0000002803007224 */ /* 0x000fe200078e0200 */
[----:B------:R-:W-:Y:S01]  /*6920*/  PRMT R41, R49, 0x8880, RZ ;  /* 0x0000888031297816 */ /* 0x000fe200000000ff */
[----:B------:R-:W-:Y:S02]  /*6930*/  IMAD R3, R38, R6, RZ ;  /* 0x0000000626037224 */ /* 0x000fe400078e02ff */
[-C--:B------:R-:W-:Y:S01]  /*6940*/  IMAD R2, R4, R40.reuse, R2 ;  /* 0x0000002804027224 */ /* 0x080fe200078e0202 */
[----:B------:R-:W-:Y:S01]  /*6950*/  SHF.R.S32.HI R4, RZ, 0x18, R48 ;  /* 0x00000018ff047819 */ /* 0x000fe20000011430 */
[----:B------:R-:W-:Y:S02]  /*6960*/  IMAD R7, R38, R7, RZ ;  /* 0x0000000726077224 */ /* 0x000fe400078e02ff */
[-C--:B------:R-:W-:Y:S02]  /*6970*/  IMAD R3, R5, R40.reuse, R3 ;  /* 0x0000002805037224 */ /* 0x080fe400078e0203 */
[----:B------:R-:W-:Y:S02]  /*6980*/  IMAD R7, R4, R40, R7 ;  /* 0x0000002804077224 */ /* 0x000fe400078e0207 */
[C---:B------:R-:W-:Y:S02]  /*6990*/  IMAD R6, R38.reuse, R11, RZ ;  /* 0x0000000b26067224 */ /* 0x040fe400078e02ff */
[C---:B------:R-:W-:Y:S01]  /*69a0*/  IMAD R11, R38.reuse, R16, RZ ;  /* 0x00000010260b7224 */ /* 0x040fe200078e02ff */
[----:B------:R-:W-:Y:S01]  /*69b0*/  I2IP.S8.S32.SAT R56, R7, R3, RZ ;  /* 0x0000000307387239 */ /* 0x000fe200000014ff */
[C---:B------:R-:W-:Y:S02]  /*69c0*/  IMAD R16, R38.reuse, R21, RZ ;  /* 0x0000001526107224 */ /* 0x040fe400078e02ff */
[----:B------:R-:W-:Y:S01]  /*69d0*/  IMAD R21, R38, R26, RZ ;  /* 0x0000001a26157224 */ /* 0x000fe200078e02ff */
[----:B------:R-:W-:Y:S01]  /*69e0*/  I2IP.S8.S32.SAT R56, R2, R0, R56 ;  /* 0x0000000002387239 */ /* 0x000fe20000001438 */
[C---:B------:R-:W-:Y:S01]  /*69f0*/  IMAD R26, R38.reuse, R31, RZ ;  /* 0x0000001f261a7224 */ /* 0x040fe200078e02ff */
[----:B------:R-:W-:Y:S01]  /*6a00*/  SHF.R.S32.HI R2, RZ, 0x18, R49 ;  /* 0x00000018ff027819 */ /* 0x000fe20000011431 */
[C---:B------:R-:W-:Y:S02]  /*6a10*/  IMAD R3, R38.reuse, R8, RZ ;  /* 0x0000000826037224 */ /* 0x040fe400078e02ff */
[----:B------:R-:W-:Y:S02]  /*6a20*/  IMAD.SHL.U32 R31, R49, 0x100, RZ ;  /* 0x00000100311f7824 */ /* 0x000fe400078e00ff */
[C---:B------:R-:W-:Y:S02]  /*6a30*/  IMAD R8, R38.reuse, R13, RZ ;  /* 0x0000000d26087224 */ /* 0x040fe400078e02ff */
[C---:B------:R-:W-:Y:S01]  /*6a40*/  IMAD R13, R38.reuse, R18, RZ ;  /* 0x00000012260d7224 */ /* 0x040fe200078e02ff */
[----:B------:R-:W-:Y:S01]  /*6a50*/  SHF.R.S32.HI R0, RZ, 0x18, R31 ;  /* 0x00000018ff007819 */ /* 0x000fe2000001141f */
[----:B------:R-:W-:Y:S01]  /*6a60*/  IMAD R18, R38, R23, RZ ;  /* 0x0000001726127224 */ /* 0x000fe200078e02ff */
[----:B------:R-:W-:Y:S01]  /*6a70*/  SHF.L.U32 R31, R50, 0x10, RZ ;  /* 0x00000010321f7819 */ /* 0x000fe200000006ff */
[C---:B------:R-:W-:Y:S02]  /*6a80*/  IMAD R4, R38.reuse, R9, RZ ;  /* 0x0000000926047224 */ /* 0x040fe400078e02ff */
[C---:B------:R-:W-:Y:S01]  /*6a90*/  IMAD R23, R38.reuse, R28, RZ ;  /* 0x0000001c26177224 */ /* 0x040fe200078e02ff */
[----:B------:R-:W-:Y:S01]  /*6aa0*/  SHF.R.S32.HI R31, RZ, 0x18, R31 ;  /* 0x00000018ff1f7819 */ /* 0x000fe2000001141f */
[C---:B------:R-:W-:Y:S02]  /*6ab0*/  IMAD R7, R38.reuse, R12, RZ ;  /* 0x0000000c26077224 */ /* 0x040fe400078e02ff */
[----:B------:R-:W-:Y:S01]  /*6ac0*/  IMAD R28, R38, R33, RZ ;  /* 0x00000021261c7224 */ /* 0x000fe200078e02ff */
[----:B------:R-:W-:Y:S01]  /*6ad0*/  PRMT R33, R50, 0x8880, RZ ;  /* 0x0000888032217816 */ /* 0x000fe200000000ff */
[----:B------:R-:W-:Y:S02]  /*6ae0*/  IMAD R3, R41, R40, R3 ;  /* 0x0000002829037224 */ /* 0x000fe400078e0203 */
[C---:B------:R-:W-:Y:S02]  /*6af0*/  IMAD R12, R38.reuse, R17, RZ ;  /* 0x00000011260c7224 */ /* 0x040fe400078e02ff */
[C---:B------:R-:W-:Y:S02]  /*6b00*/  IMAD R5, R38.reuse, R10, RZ ;  /* 0x0000000a26057224 */ /* 0x040fe400078e02ff */
[----:B------:R-:W-:Y:S02]  /*6b10*/  IMAD R17, R38, R22, RZ ;  /* 0x0000001626117224 */ /* 0x000fe400078e02ff */
[----:B------:R-:W-:Y:S02]  /*6b20*/  IMAD R4, R42, R40, R4 ;  /* 0x000000282a047224 */ /* 0x000fe400078e0204 */
[C---:B------:R-:W-:Y:S02]  /*6b30*/  IMAD R22, R38.reuse, R27, RZ ;  /* 0x0000001b26167224 */ /* 0x040fe400078e02ff */
[----:B------:R-:W-:Y:S01]  /*6b40*/  IMAD R27, R38, R32, RZ ;  /* 0x00000020261b7224 */ /* 0x000fe200078e02ff */
[----:B------:R-:W-:Y:S01]  /*6b50*/  SHF.L.U32 R32, R50, 0x8, RZ ;  /* 0x0000000832207819 */ /* 0x000fe200000006ff */
[-C--:B------:R-:W-:Y:S02]  /*6b60*/  IMAD R5, R0, R40.reuse, R5 ;  /* 0x0000002800057224 */ /* 0x080fe400078e0205 */
[----:B------:R-:W-:Y:S01]  /*6b70*/  IMAD.MOV.U32 R0, RZ, RZ, R33 ;  /* 0x000000ffff007224 */ /* 0x000fe200078e0021 */
[----:B------:R-:W-:Y:S01]  /*6b80*/  SHF.R.S32.HI R32, RZ, 0x18, R32 ;  /* 0x00000018ff207819 */ /* 0x000fe20000011420 */
[-C--:B------:R-:W-:Y:S01]  /*6b90*/  IMAD R6, R2, R40.reuse, R6 ;  /* 0x0000002802067224 */ /* 0x080fe200078e0206 */
[----:B------:R-:W-:Y:S01]  /*6ba0*/  SHF.R.S32.HI R2, RZ, 0x18, R50 ;  /* 0x00000018ff027819 */ /* 0x000fe20000011432 */
[----:B------:R-:W-:Y:S01]  /*6bb0*/  IMAD R7, R0, R40, R7 ;  /* 0x0000002800077224 */ /* 0x000fe200078e0207 */
[----:B------:R-:W-:Y:S01]  /*6bc0*/  PRMT R0, R51, 0x8880, RZ ;  /* 0x0000888033007816 */ /* 0x000fe200000000ff */
[----:B------:R-:W-:Y:S01]  /*6bd0*/  IMAD R9, R38, R14, RZ ;  /* 0x0000000e26097224 */ /* 0x000fe200078e02ff */
[----:B------:R-:W-:Y:S01]  /*6be0*/  I2IP.S8.S32.SAT R6, R6, R5, RZ ;  /* 0x0000000506067239 */ /* 0x000fe200000014ff */
[-C--:B------:R-:W-:Y:S01]  /*6bf0*/  IMAD R8, R31, R40.reuse, R8 ;  /* 0x000000281f087224 */ /* 0x080fe200078e0208 */
[C---:B------:R-:W-:Y:S01]  /*6c00*/  SHF.L.U32 R31, R51.reuse, 0x8, RZ ;  /* 0x00000008331f7819 */ /* 0x040fe200000006ff */
[----:B------:R-:W-:Y:S01]  /*6c10*/  IMAD R10, R38, R15, RZ ;  /* 0x0000000f260a7224 */ /* 0x000fe200078e02ff */
[----:B------:R-:W-:Y:S01]  /*6c20*/  I2IP.S8.S32.SAT R57, R4, R3, R6 ;  /* 0x0000000304397239 */ /* 0x000fe20000001406 */
[-C--:B------:R-:W-:Y:S01]  /*6c30*/  IMAD R9, R32, R40.reuse, R9 ;  /* 0x0000002820097224 */ /* 0x080fe200078e0209 */
[----:B------:R-:W-:Y:S01]  /*6c40*/  SHF.R.S32.HI R5, RZ, 0x18, R31 ;  /* 0x00000018ff057819 */ /* 0x000fe2000001141f */
[-C--:B------:R-:W-:Y:S01]  /*6c50*/  IMAD R10, R2, R40.reuse, R10 ;  /* 0x00000028020a7224 */ /* 0x080fe200078e020a */
[----:B------:R-:W-:Y:S01]  /*6c60*/  SHF.L.U32 R2, R51, 0x10, RZ ;  /* 0x0000001033027819 */ /* 0x000fe200000006ff */
[----:B------:R-:W-:Y:S01]  /*6c70*/  IMAD R11, R0, R40, R11 ;  /* 0x00000028000b7224 */ /* 0x000fe200078e020b */
[----:B------:R-:W-:Y:S01]  /*6c80*/  SHF.R.S32.HI R0, RZ, 0x18, R51 ;  /* 0x00000018ff007819 */ /* 0x000fe20000011433 */
[C---:B------:R-:W-:Y:S01]  /*6c90*/  IMAD R15, R38.reuse, R20, RZ ;  /* 0x00000014260f7224 */ /* 0x040fe200078e02ff */
[----:B------:R-:W-:Y:S01]  /*6ca0*/  SHF.R.S32.HI R2, RZ, 0x18, R2 ;  /* 0x00000018ff027819 */ /* 0x000fe20000011402 */
[C---:B------:R-:W-:Y:S01]  /*6cb0*/  IMAD R14, R38.reuse, R19, RZ ;  /* 0x00000013260e7224 */ /* 0x040fe200078e02ff */
[C---:B----4-:R-:W-:Y:S01]  /*6cc0*/  SHF.L.U32 R4, R45.reuse, 0x10, RZ ;  /* 0x000000102d047819 */ /* 0x050fe200000006ff */
[----:B------:R-:W-:Y:S01]  /*6cd0*/  IMAD R19, R38, R24, RZ ;  /* 0x0000001826137224 */ /* 0x000fe200078e02ff */
[----:B------:R-:W-:Y:S01]  /*6ce0*/  PRMT R3, R45, 0x8880, RZ ;  /* 0x000088802d037816 */ /* 0x000fe200000000ff */
[-C--:B------:R-:W-:Y:S01]  /*6cf0*/  IMAD R12, R2, R40.reuse, R12 ;  /* 0x00000028020c7224 */ /* 0x080fe200078e020c */
[----:B------:R-:W-:Y:S01]  /*6d00*/  PRMT R2, R44, 0x8880, RZ ;  /* 0x000088802c027816 */ /* 0x000fe200000000ff */
[-C--:B------:R-:W-:Y:S01]  /*6d10*/  IMAD R13, R5, R40.reuse, R13 ;  /* 0x00000028050d7224 */ /* 0x080fe200078e020d */
[----:B------:R-:W-:Y:S01]  /*6d20*/  SHF.R.S32.HI R4, RZ, 0x18, R4 ;  /* 0x00000018ff047819 */ /* 0x000fe20000011404 */
[----:B------:R-:W-:Y:S01]  /*6d30*/  IMAD R14, R0, R40, R14 ;  /* 0x00000028000e7224 */ /* 0x000fe200078e020e */
[----:B------:R-:W-:Y:S01]  /*6d40*/  MOV R0, R2 ;  /* 0x0000000200007202 */ /* 0x000fe20000000f00 */
[----:B------:R-:W-:Y:S01]  /*6d50*/  IMAD.U32 R5, R44, 0x10000, RZ ;  /* 0x000100002c057824 */ /* 0x000fe200078e00ff */
[----:B------:R-:W-:Y:S01]  /*6d60*/  I2IP.S8.S32.SAT R9, R10, R9, RZ ;  /* 0x000000090a097239 */ /* 0x000fe200000014ff */
[----:B------:R-:W-:Y:S01]  /*6d70*/  IMAD R20, R38, R25, RZ ;  /* 0x0000001926147224 */ /* 0x000fe200078e02ff */
[----:B------:R-:W-:Y:S01]  /*6d80*/  I2IP.S8.S32.SAT R13, R14, R13, RZ ;  /* 0x0000000d0e0d7239 */ /* 0x000fe200000014ff */
[----:B------:R-:W-:Y:S01]  /*6d90*/  IMAD R15, R0, R40, R15 ;  /* 0x00000028000f7224 */ /* 0x000fe200078e020f */
[----:B------:R-:W-:Y:S01]  /*6da0*/  SHF.R.S32.HI R2, RZ, 0x18, R5 ;  /* 0x00000018ff027819 */ /* 0x000fe20000011405 */
[----:B------:R-:W-:Y:S01]  /*6db0*/  IMAD R24, R38, R29, RZ ;  /* 0x0000001d26187224 */ /* 0x000fe200078e02ff */
[----:B------:R-:W-:Y:S01]  /*6dc0*/  SHF.L.U32 R0, R44, 0x8, RZ ;  /* 0x000000082c007819 */ /* 0x000fe200000006ff */
[----:B------:R-:W-:Y:S01]  /*6dd0*/  IMAD R25, R38, R30, RZ ;  /* 0x0000001e26197224 */ /* 0x000fe200078e02ff */
[----:B------:R-:W-:Y:S01]  /*6de0*/  I2IP.S8.S32.SAT R58, R8, R7, R9 ;  /* 0x00000007083a7239 */ /* 0x000fe20000001409 */
[----:B------:R-:W-:Y:S01]  /*6df0*/  IMAD R16, R2, R40, R16 ;  /* 0x0000002802107224 */ /* 0x000fe200078e0210 */
[----:B------:R-:W-:Y:S01]  /*6e00*/  SHF.R.S32.HI R0, RZ, 0x18, R0 ;  /* 0x00000018ff007819 */ /* 0x000fe20000011400 */
[----:B------:R-:W-:Y:S01]  /*6e10*/  IMAD R29, R38, R34, RZ ;  /* 0x00000022261d7224 */ /* 0x000fe200078e02ff */
[----:B------:R-:W-:Y:S01]  /*6e20*/  SHF.R.S32.HI R2, RZ, 0x18, R44 ;  /* 0x00000018ff027819 */ /* 0x000fe2000001142c */
[----:B------:R-:W-:Y:S01]  /*6e30*/  IMAD.SHL.U32 R5, R45, 0x100, RZ ;  /* 0x000001002d057824 */ /* 0x000fe200078e00ff */
[----:B------:R-:W-:Y:S01]  /*6e40*/  I2IP.S8.S32.SAT R59, R12, R11, R13 ;  /* 0x0000000b0c3b7239 */ /* 0x000fe2000000140d */
[-C--:B------:R-:W-:Y:S02]  /*6e50*/  IMAD R17, R0, R40.reuse, R17 ;  /* 0x0000002800117224 */ /* 0x080fe400078e0211 */
[-C--:B------:R-:W-:Y:S01]  /*6e60*/  IMAD R18, R2, R40.reuse, R18 ;  /* 0x0000002802127224 */ /* 0x080fe200078e0212 */
[----:B------:R-:W-:Y:S01]  /*6e70*/  SHF.R.S32.HI R0, RZ, 0x18, R5 ;  /* 0x00000018ff007819 */ /* 0x000fe20000011405 */
[-C--:B------:R-:W-:Y:S01]  /*6e80*/  IMAD R19, R3, R40.reuse, R19 ;  /* 0x0000002803137224 */ /* 0x080fe200078e0213 */
[----:B------:R-:W-:Y:S01]  /*6e90*/  SHF.R.S32.HI R2, RZ, 0x18, R45 ;  /* 0x00000018ff027819 */ /* 0x000fe2000001142d */
[-C--:B------:R-:W-:Y:S01]  /*6ea0*/  IMAD R20, R4, R40.reuse, R20 ;  /* 0x0000002804147224 */ /* 0x080fe200078e0214 */
[----:B------:R-:W-:Y:S01]  /*6eb0*/  SHF.L.U32 R4, R46, 0x10, RZ ;  /* 0x000000102e047819 */ /* 0x000fe200000006ff */
[-C--:B------:R-:W-:Y:S01]  /*6ec0*/  IMAD R21, R0, R40.reuse, R21 ;  /* 0x0000002800157224 */ /* 0x080fe200078e0215 */
[C---:B------:R-:W-:Y:S01]  /*6ed0*/  PRMT R0, R46.reuse, 0x8880, RZ ;  /* 0x000088802e007816 */ /* 0x040fe200000000ff */
[----:B------:R1:W-:Y:S01]  /*6ee0*/  STS.128 [R69+UR44+0x4200], R56 ;  /* 0x0042003845007988 */ /* 0x0003e20008000c2c */
[----:B------:R-:W-:Y:S01]  /*6ef0*/  SHF.L.U32 R3, R46, 0x8, RZ ;  /* 0x000000082e037819 */ /* 0x000fe200000006ff */
[-C--:B------:R-:W-:Y:S01]  /*6f00*/  IMAD R22, R2, R40.reuse, R22 ;  /* 0x0000002802167224 */ /* 0x080fe200078e0216 */
[----:B------:R-:W-:Y:S01]  /*6f10*/  SHF.R.S32.HI R2, RZ, 0x18, R4 ;  /* 0x00000018ff027819 */ /* 0x000fe20000011404 */
[-C--:B------:R-:W-:Y:S01]  /*6f20*/  IMAD R23, R0, R40.reuse, R23 ;  /* 0x0000002800177224 */ /* 0x080fe200078e0217 */
[----:B------:R-:W-:Y:S01]  /*6f30*/  SHF.R.S32.HI R3, RZ, 0x18, R3 ;  /* 0x00000018ff037819 */ /* 0x000fe20000011403 */
[----:B------:R-:W-:Y:S01]  /*6f40*/  IMAD R30, R38, R35, RZ ;  /* 0x00000023261e7224 */ /* 0x000fe200078e02ff */
[----:B------:R-:W-:Y:S01]  /*6f50*/  SHF.R.S32.HI R0, RZ, 0x18, R46 ;  /* 0x00000018ff007819 */ /* 0x000fe2000001142e */
[-C--:B------:R-:W-:Y:S01]  /*6f60*/  IMAD R24, R2, R40.reuse, R24 ;  /* 0x0000002802187224 */ /* 0x080fe200078e0218 */
[----:B------:R-:W-:Y:S01]  /*6f70*/  PRMT R2, R47, 0x8880, RZ ;  /* 0x000088802f027816 */ /* 0x000fe200000000ff */
[-C--:B------:R-:W-:Y:S01]  /*6f80*/  IMAD R25, R3, R40.reuse, R25 ;  /* 0x0000002803197224 */ /* 0x080fe200078e0219 */
[C---:B------:R-:W-:Y:S01]  /*6f90*/  SHF.L.U32 R3, R47.reuse, 0x10, RZ ;  /* 0x000000102f037819 */ /* 0x040fe200000006ff */
[----:B------:R-:W-:Y:S01]  /*6fa0*/  IMAD.SHL.U32 R4, R47, 0x100, RZ ;  /* 0x000001002f047824 */ /* 0x000fe200078e00ff */
[----:B------:R-:W-:Y:S01]  /*6fb0*/  SHF.R.S32.HI R5, RZ, 0x18, R47 ;  /* 0x00000018ff057819 */ /* 0x000fe2000001142f */
[-C--:B------:R-:W-:Y:S01]  /*6fc0*/  IMAD R26, R0, R40.reuse, R26 ;  /* 0x00000028001a7224 */ /* 0x080fe200078e021a */
[----:B------:R-:W-:Y:S01]  /*6fd0*/  SHF.R.S32.HI R3, RZ, 0x18, R3 ;  /* 0x00000018ff037819 */ /* 0x000fe20000011403 */
[-C--:B------:R-:W-:Y:S01]  /*6fe0*/  IMAD R27, R2, R40.reuse, R27 ;  /* 0x00000028021b7224 */ /* 0x080fe200078e021b */
[----:B------:R-:W-:Y:S02]  /*6ff0*/  SHF.R.S32.HI R4, RZ, 0x18, R4 ;  /* 0x00000018ff047819 */ /* 0x000fe40000011404 */
[----:B------:R-:W-:Y:S01]  /*7000*/  I2IP.S8.S32.SAT R17, R18, R17, RZ ;  /* 0x0000001112117239 */ /* 0x000fe200000014ff */
[-C--:B------:R-:W-:Y:S01]  /*7010*/  IMAD R28, R3, R40.reuse, R28 ;  /* 0x00000028031c7224 */ /* 0x080fe200078e021c */
[----:B------:R-:W-:Y:S01]  /*7020*/  I2IP.S8.S32.SAT R21, R22, R21, RZ ;  /* 0x0000001516157239 */ /* 0x000fe200000014ff */
[-C--:B------:R-:W-:Y:S01]  /*7030*/  IMAD R29, R4, R40.reuse, R29 ;  /* 0x00000028041d7224 */ /* 0x080fe200078e021d */
[----:B------:R-:W-:Y:S01]  /*7040*/  I2IP.S8.S32.SAT R16, R16, R15, R17 ;  /* 0x0000000f10107239 */ /* 0x000fe20000001411 */
[----:B------:R-:W-:Y:S01]  /*7050*/  IMAD R30, R5, R40, R30 ;  /* 0x00000028051e7224 */ /* 0x000fe200078e021e */
[----:B------:R-:W-:Y:S02]  /*7060*/  I2IP.S8.S32.SAT R17, R20, R19, R21 ;  /* 0x0000001314117239 */ /* 0x000fe40000001415 */
[----:B------:R-:W-:Y:S02]  /*7070*/  I2IP.S8.S32.SAT R18, R26, R25, RZ ;  /* 0x000000191a127239 */ /* 0x000fe400000014ff */
[----:B------:R-:W-:Y:S02]  /*7080*/  I2IP.S8.S32.SAT R19, R30, R29, RZ ;  /* 0x0000001d1e137239 */ /* 0x000fe400000014ff */
[----:B------:R-:W-:Y:S02]  /*7090*/  I2IP.S8.S32.SAT R18, R24, R23, R18 ;  /* 0x0000001718127239 */ /* 0x000fe40000001412 */
[----:B------:R-:W-:Y:S02]  /*70a0*/  I2IP.S8.S32.SAT R19, R28, R27, R19 ;  /* 0x0000001b1c137239 */ /* 0x000fe40000001413 */
[----:B------:R-:W-:Y:S02]  /*70b0*/  LEA R0, R82, UR44, 0x3 ;  /* 0x0000002c52007c11 */ /* 0x000fe4000f8e18ff */
[----:B------:R-:W-:Y:S01]  /*70c0*/  @P6 SHF.L.U32 R2, R81, 0x1f, RZ ;  /* 0x0000001f51026819 */ /* 0x000fe200000006ff */
[----:B------:R1:W-:Y:S01]  /*70d0*/  STS.128 [R89+0x4210], R16 ;  /* 0x0042101059007388 */ /* 0x0003e20000000c00 */
[----:B------:R-:W-:Y:S01]  /*70e0*/  @!PT LDS RZ, [RZ] ;  /* 0x00000000fffff984 */ /* 0x000fe20000000800 */
[----:B------:R-:W-:Y:S01]  /*70f0*/  @!PT LDS RZ, [RZ] ;  /* 0x00000000fffff984 */ /* 0x000fe20000000800 */
[----:B------:R-:W-:Y:S01]  /*7100*/  @!PT LDS RZ, [RZ] ;  /* 0x00000000fffff984 */ /* 0x000fe20000000800 */
[----:B------:R-:W-:Y:S01]  /*7110*/  @!PT LDS RZ, [RZ] ;  /* 0x00000000fffff984 */ /* 0x000fe20000000800 */
[----:B------:R2:W-:Y:S07]  /*7120*/  MEMBAR.ALL.CTA ;  /* 0x0000000000007992 */ /* 0x0005ee0000008000 */
[----:B--2---:R-:W2:Y:S02]  /*7130*/  FENCE.VIEW.ASYNC.S ;  /* 0x00000000000073c6 */ /* 0x004ea40000000000 */
[----:B--2---:R-:W-:Y:S06]  /*7140*/  BAR.SYNC.DEFER_BLOCKING 0x1, 0x80 ;  /* 0x0042000000007b1d */ /* 0x004fec0000010000 */
[----:B------:R-:W-:Y:S05]  /*7150*/  @P0 BRA `(.L_x_113) ;  /* 0x0000000000280947 */ /* 0x000fea0003800000 */
[----:B------:R-:W-:Y:S01]  /*7160*/  UIADD3 UR4, UPT, UPT, UR44, 0x4200, URZ ;  /* 0x000042002c047890 */ /* 0x000fe2000fffe0ff */
[----:B------:R-:W-:Y:S05]  /*7170*/  UMOV UR51, UR36 ;  /* 0x0000002400337c82 */ /* 0x000fea0008000000 */
[----:B------:R-:W-:Y:S01]  /*7180*/  MOV R86, UR4 ;  /* 0x0000000400567c02 */ /* 0x000fe20008000f00 */
[----:B------:R-:W-:Y:S03]  /*7190*/  UIADD3 UR4, UP0, UPT, UR62, 0x680, URZ ;  /* 0x000006803e047890 */ /* 0x000fe6000ff1e0ff */
[----:B------:R-:W-:Y:S01]  /*71a0*/  R2UR UR48, R86 ;  /* 0x00000000563072ca */ /* 0x000fe200000e0000 */
[----:B------:R-:W-:Y:S11]  /*71b0*/  UIADD3.X UR5, UPT, UPT, URZ, UR63, URZ, UP0, !UPT ;  /* 0x0000003fff057290 */ /* 0x000ff600087fe4ff */
[----:B------:R-:W-:Y:S01]  /*71c0*/  @!UPT UIADD3 URZ, UPT, UPT, URZ, URZ, URZ ;  /* 0x000000fffffff290 */ /* 0x000fe2000fffe0ff */
[----:B------:R2:W-:Y:S01]  /*71d0*/  UTMASTG.3D [UR48], [UR4] ;  /* 0x00000030040073b5 */ /* 0x0005e20008010000 */
[----:B------:R0:W-:Y:S01]  /*71e0*/  UTMACMDFLUSH ;  /* 0x00000000000079b7 */ /* 0x0001e20000000000 */
[----:B--2---:R-:W-:Y:S04]  /*71f0*/  DEPBAR.LE SB0, 0x1 ;  /* 0x000080400000791a */ /* 0x004fe80000000000 */
.L_x_113:
[----:B------:R-:W-:Y:S05]  /*7200*/  BSYNC.RECONVERGENT B0 ;  /* 0x0000000000007941 */ /* 0x000fea0003800200 */
.L_x_112:
[----:B------:R-:W-:Y:S06]  /*7210*/  BAR.SYNC.DEFER_BLOCKING 0x1, 0x80 ;  /* 0x0042000000007b1d */ /* 0x000fec0000010000 */
[----:B------:R-:W2:Y:S01]  /*7220*/  @P6 SYNCS.PHASECHK.TRANS64.TRYWAIT P0, [R0+URZ+0xa0], R2 ;  /* 0x0000a002000065a7 */ /* 0x000ea200080011ff */
[----:B------:R-:W-:Y:S01]  /*7230*/  BSSY B1, `(.L_x_114) ;  /* 0x000001f000017945 */ /* 0x000fe20003800000 */
[----:B--2---:R-:W-:Y:S03]  /*7240*/  @P6 SEL R53, RZ, 0x1, !P0 ;  /* 0x00000001ff356807 */ /* 0x004fe60004000000 */
[----:B------:R-:W-:Y:S05]  /*7250*/  @!P6 BRA `(.L_x_115) ;  /* 0x000000000070e947 */ /* 0x000fea0003800000 */
[----:B------:R-:W-:Y:S01]  /*7260*/  ISETP.NE.AND P1, PT, R54, RZ, PT ;  /* 0x000000ff3600720c */ /* 0x000fe20003f25270 */
[----:B------:R-:W-:Y:S01]  /*7270*/  BSSY B0, `(.L_x_116) ;  /* 0x0000008000007945 */ /* 0x000fe20003800000 */
[----:B------:R-:W-:Y:S11]  /*7280*/  ISETP.NE.AND P0, PT, R53, RZ, PT ;  /* 0x000000ff3500720c */ /* 0x000ff60003f05270 */
[----:B------:R-:W-:Y:S04]  /*7290*/  @P1 IMAD R4, R82, 0x1000, R60 ;  /* 0x0000100052041824 */ /* 0x000fe800078e023c */
[----:B------:R-:W-:Y:S01]  /*72a0*/  @P1 IMAD.IADD R3, R55, 0x1, R4 ;  /* 0x0000000137031824 */ /* 0x000fe200078e0204 */
[----:B------:R-:W-:Y:S06]  /*72b0*/  @P0 BRA `(.L_x_117) ;  /* 0x00000000000c0947 */ /* 0x000fec0003800000 */
[----:B------:R-:W-:Y:S04]  /*72c0*/  SHF.L.U32 R2, R81, 0x1f, RZ ;  /* 0x0000001f51027819 */ /* 0x000fe800000006ff */
[----:B------:R-:W2:Y:S02]  /*72d0*/  SYNCS.PHASECHK.TRANS64.TRYWAIT P0, [R0+URZ+0xa0], R2 ;  /* 0x0000a002000075a7 */ /* 0x000ea400080011ff */
[----:B--2---:R-:W-:Y:S05]  /*72e0*/  @!P0 BRA `(.L_x_118) ;  /* 0x0000003400708947 */ /* 0x004fea0003800000 */
.L_x_117:
[----:B------:R-:W-:Y:S05]  /*72f0*/  BSYNC B0 ;  /* 0x0000000000007941 */ /* 0x000fea0003800000 */
.L_x_116:
[----:B------:R-:W-:Y:S01]  /*7300*/  ISETP.NE.AND P0, PT, R54, RZ, PT ;  /* 0x000000ff3600720c */ /* 0x000fe20003f05270 */
[----:B--2---:R-:W-:Y:S02]  /*7310*/  VIADD R2, R0, 0xc0 ;  /* 0x000000c000027836 */ /* 0x004fe40000000000 */
[----:B------:R-:W-:Y:S02]  /*7320*/  IMAD.U32 R0, RZ, RZ, UR45 ;  /* 0x0000002dff007e24 */ /* 0x000fe4000f8e00ff */
[----:B------:R-:W-:Y:S03]  /*7330*/  VIADD R82, R82, 0x1 ;  /* 0x0000000152527836 */ /* 0x000fe60000000000 */
[----:B------:R-:W-:Y:S05]  /*7340*/  PRMT R0, R0, 0x654, R2 ;  /* 0x0000065400007816 */ /* 0x000fea0000000002 */
[----:B------:R2:W3:Y:S04]  /*7350*/  @P0 LDS.128 R48, [R4+0x200] ;  /* 0x0002000004300984 */ /* 0x0004e80000000c00 */
        /* <DEDUP_REMOVED lines=11> */
[----:B--23--:R-:W-:Y:S02]  /*7410*/  LOP3.LUT R81, R81, R0, RZ, 0x3c, !PT ;  /* 0x0000000051517212 */ /* 0x00cfe400078e3cff */
.L_x_115:
[----:B------:R-:W-:Y:S05]  /*7420*/  BSYNC B1 ;  /* 0x0000000000017941 */ /* 0x000fea0003800000 */
.L_x_114:
[----:B------:R-:W-:Y:S05]  /*7430*/  VIADD R0, R39, 0x40 ;  /* 0x0000004027007836 */ /* 0x000fea0000000000 */
[----:B------:R-:W-:Y:S04]  /*7440*/  SHF.R.U32.HI R0, RZ, 0x15, R0 ;  /* 0x00000015ff007819 */ /* 0x000fe80000011600 */
[----:B------:R-:W-:Y:S11]  /*7450*/  LOP3.LUT P0, RZ, R0, 0x3, R75, 0x48, !PT ;  /* 0x0000000300ff7812 */ /* 0x000ff6000780484b */
[----:B------:R-:W-:Y:S02]  /*7460*/  @!UPT UIADD3 URZ, UPT, UPT, URZ, URZ, URZ ;  /* 0x000000fffffff290 */ /* 0x000fe4000fffe0ff */
[----:B------:R-:W-:Y:S05]  /*7470*/  @!P0 BRA `(.L_x_119) ;  /* 0x0000000000408947 */ /* 0x000fea0003800000 */
[----:B------:R-:W2:Y:S01]  /*7480*/  LDCU.64 UR8, c[0x4][0x78] ;  /* 0x01000f00ff0877ac */ /* 0x000ea20008000a00 */
[----:B------:R-:W-:Y:S01]  /*7490*/  MOV R3, 0x0 ;  /* 0x0000000000037802 */ /* 0x000fe20000000f00 */
[----:B------:R-:W-:Y:S02]  /*74a0*/  HFMA2 R12, -RZ, RZ, 0, 5.9604644775390625e-08 ;  /* 0x00000001ff0c7431 */ /* 0x000fe400000001ff */
[----:B------:R-:W-:Y:S02]  /*74b0*/  IMAD.MOV.U32 R8, RZ, RZ, 0x192 ;  /* 0x00000192ff087424 */ /* 0x000fe400078e00ff */
[----:B------:R-:W-:Y:S01]  /*74c0*/  IMAD.MOV.U32 R13, RZ, RZ, RZ ;  /* 0x000000ffff0d7224 */ /* 0x000fe200078e00ff */
[----:B------:R-:W3:Y:S01]  /*74d0*/  LDCU.64 UR6, c[0x4][0x80] ;  /* 0x01001000ff0677ac */ /* 0x000ee20008000a00 */
[----:B------:R-:W1:Y:S01]  /*74e0*/  LDC.64 R2, c[0x4][R3] ;  /* 0x0100000003027b82 */ /* 0x000e620000000a00 */
[----:B------:R-:W5:Y:S01]  /*74f0*/  LDCU.64 UR4, c[0x4][0x18] ;  /* 0x01000300ff0477ac */ /* 0x000f620008000a00 */
[----:B--2---:R-:W-:Y:S01]  /*7500*/  MOV R5, UR9 ;  /* 0x0000000900057c02 */ /* 0x004fe20008000f00 */
[----:B------:R-:W-:Y:S01]  /*7510*/  IMAD.U32 R4, RZ, RZ, UR8 ;  /* 0x00000008ff047e24 */ /* 0x000fe2000f8e00ff */
[----:B---3--:R-:W-:Y:S01]  /*7520*/  MOV R7, UR7 ;  /* 0x0000000700077c02 */ /* 0x008fe20008000f00 */
[----:B------:R-:W-:Y:S01]  /*7530*/  IMAD.U32 R6, RZ, RZ, UR6 ;  /* 0x00000006ff067e24 */ /* 0x000fe2000f8e00ff */
[----:B-----5:R-:W-:Y:S01]  /*7540*/  MOV R11, UR5 ;  /* 0x00000005000b7c02 */ /* 0x020fe20008000f00 */
[----:B------:R-:W-:Y:S02]  /*7550*/  IMAD.U32 R10, RZ, RZ, UR4 ;  /* 0x00000004ff0a7e24 */ /* 0x000fe4000f8e00ff */
[----:B------:R-:W-:Y:S07]  /*7560*/  LEPC R20, `(.L_x_119) ;  /* 0x000000001014794e */ /* 0x000fee0000000000 */
[----:B-1--4-:R-:W-:Y:S05]  /*7570*/  CALL.ABS.NOINC R2 ;  /* 0x0000000002007343 */ /* 0x012fea0003c00000 */
.L_x_119:
[C---:B------:R-:W-:Y:S01]  /*7580*/  SHF.L.U32 R2, R48.reuse, 0x10, RZ ;  /* 0x0000001030027819 */ /* 0x040fe200000006ff */
[----:B------:R-:W-:Y:S05]  /*7590*/  WARPSYNC.ALL ;  /* 0x0000000000007948 */ /* 0x000fea0003800000 */
[----:B------:R-:W-:Y:S01]  /*75a0*/  R2UR UR4, R39 ;  /* 0x00000000270472ca */ /* 0x000fe200000e0000 */
[----:B------:R-:W-:Y:S01]  /*75b0*/  BSSY.RECONVERGENT B0, `(.L_x_120) ;  /* 0x0000099000007945 */ /* 0x000fe20003800200 */
[C---:B------:R-:W-:Y:S02]  /*75c0*/  PRMT R3, R48.reuse, 0x8880, RZ ;  /* 0x0000888030037816 */ /* 0x040fe400000000ff */
[----:B------:R-:W-:Y:S02]  /*75d0*/  SHF.L.U32 R41, R48, 0x8, RZ ;  /* 0x0000000830297819 */ /* 0x000fe400000006ff */
[C---:B------:R-:W-:Y:S02]  /*75e0*/  SHF.L.U32 R42, R49.reuse, 0x10, RZ ;  /* 0x00000010312a7819 */ /* 0x040fe400000006ff */
[----:B------:R-:W-:Y:S02]  /*75f0*/  SHF.L.U32 R43, R49, 0x8, RZ ;  /* 0x00000008312b7819 */ /* 0x000fe400000006ff */
[----:B------:R-:W-:Y:S02]  /*7600*/  SHF.R.S32.HI R42, RZ, 0x18, R42 ;  /* 0x00000018ff2a7819 */ /* 0x000fe4000001142a */
[----:B------:R-:W-:Y:S01]  /*7610*/  SHF.R.S32.HI R43, RZ, 0x18, R43 ;  /* 0x00000018ff2b7819 */ /* 0x000fe2000001142b */
[----:B-1----:R-:W-:Y:S01]  /*7620*/  LDTM.16dp32bit_t0_t15.x32 R4, tmem[UR4+0x40] ;  /* 0x00004004000479ee */ /* 0x002fe20008a80000 */
[----:B------:R-:W1:Y:S01]  /*7630*/  LDTM.16dp32bit_t16_t31.x32 R4, tmem[UR4+0x60] ;  /* 0x00006004000479ee */ /* 0x000e620008aa0000 */
[----:B------:R-:W-:Y:S02]  /*7640*/  ISETP.NE.AND P0, PT, R87, RZ, PT ;  /* 0x000000ff5700720c */ /* 0x000fe40003f05270 */
        /* <DEDUP_REMOVED lines=16> */
[----:B------:R-:W-:Y:S01]  /*7750*/  IMAD R5, R38, R9, RZ ;  /* 0x0000000926057224 */ /* 0x000fe200078e02ff */
[----:B------:R-:W-:Y:S01]  /*7760*/  PRMT R7, R50, 0x8880, RZ ;  /* 0x0000888032077816 */ /* 0x000fe200000000ff */
[----:B------:R-:W-:Y:S01]  /*7770*/  IMAD R12, R38, R16, RZ ;  /* 0x00000010260c7224 */ /* 0x000fe200078e02ff */
[----:B------:R-:W-:Y:S01]  /*7780*/  I2IP.S8.S32.SAT R56, R2, R0, R56 ;  /* 0x0000000002387239 */ /* 0x000fe20000001438 */
[C---:B------:R-:W-:Y:S01]  /*7790*/  IMAD R9, R38.reuse, R13, RZ ;  /* 0x0000000d26097224 */ /* 0x040fe200078e02ff */
[----:B------:R-:W-:Y:S01]  /*77a0*/  SHF.R.S32.HI R3, RZ, 0x18, R49 ;  /* 0x00000018ff037819 */ /* 0x000fe20000011431 */
[----:B------:R-:W-:Y:S01]  /*77b0*/  IMAD R16, R38, R20, RZ ;  /* 0x0000001426107224 */ /* 0x000fe200078e02ff */
[----:B----4-:R-:W-:Y:S01]  /*77c0*/  SHF.L.U32 R0, R44, 0x10, RZ ;  /* 0x000000102c007819 */ /* 0x010fe200000006ff */
[----:B------:R-:W-:Y:S01]  /*77d0*/  IMAD R13, R38, R17, RZ ;  /* 0x00000011260d7224 */ /* 0x000fe200078e02ff */
[----:B------:R-:W-:Y:S01]  /*77e0*/  SHF.L.U32 R2, R44, 0x8, RZ ;  /* 0x000000082c027819 */ /* 0x000fe200000006ff */
[C---:B------:R-:W-:Y:S01]  /*77f0*/  IMAD R20, R38.reuse, R24, RZ ;  /* 0x0000001826147224 */ /* 0x040fe200078e02ff */
[----:B------:R-:W-:Y:S01]  /*7800*/  SHF.R.S32.HI R0, RZ, 0x18, R0 ;  /* 0x00000018ff007819 */ /* 0x000fe20000011400 */
[C---:B------:R-:W-:Y:S01]  /*7810*/  IMAD R17, R38.reuse, R21, RZ ;  /* 0x0000001526117224 */ /* 0x040fe200078e02ff */
[----:B------:R-:W-:Y:S01]  /*7820*/  SHF.R.S32.HI R2, RZ, 0x18, R2 ;  /* 0x00000018ff027819 */ /* 0x000fe20000011402 */
[C---:B------:R-:W-:Y:S02]  /*7830*/  IMAD R24, R38.reuse, R28, RZ ;  /* 0x0000001c26187224 */ /* 0x040fe400078e02ff */
[C---:B------:R-:W-:Y:S02]  /*7840*/  IMAD R6, R38.reuse, R10, RZ ;  /* 0x0000000a26067224 */ /* 0x040fe400078e02ff */
[C---:B------:R-:W-:Y:S02]  /*7850*/  IMAD R21, R38.reuse, R25, RZ ;  /* 0x0000001926157224 */ /* 0x040fe400078e02ff */
[----:B------:R-:W-:Y:S01]  /*7860*/  IMAD R28, R38, R32, RZ ;  /* 0x00000020261c7224 */ /* 0x000fe200078e02ff */
[----:B------:R-:W-:Y:S01]  /*7870*/  SHF.L.U32 R32, R50, 0x10, RZ ;  /* 0x0000001032207819 */ /* 0x000fe200000006ff */
[-C--:B------:R-:W-:Y:S02]  /*7880*/  IMAD R4, R41, R40.reuse, R4 ;  /* 0x0000002829047224 */ /* 0x080fe400078e0204 */
[----:B------:R-:W-:Y:S01]  /*7890*/  IMAD R25, R38, R29, RZ ;  /* 0x0000001d26197224 */ /* 0x000fe200078e02ff */
[----:B------:R-:W-:Y:S01]  /*78a0*/  SHF.R.S32.HI R32, RZ, 0x18, R32 ;  /* 0x00000018ff207819 */ /* 0x000fe20000011420 */
[----:B------:R-:W-:Y:S02]  /*78b0*/  IMAD R5, R42, R40, R5 ;  /* 0x000000282a057224 */ /* 0x000fe400078e0205 */
[----:B------:R-:W-:Y:S01]  /*78c0*/  IMAD R29, R38, R33, RZ ;  /* 0x00000021261d7224 */ /* 0x000fe200078e02ff */
[----:B------:R-:W-:Y:S01]  /*78d0*/  SHF.L.U32 R33, R50, 0x8, RZ ;  /* 0x0000000832217819 */ /* 0x000fe200000006ff */
[C---:B------:R-:W-:Y:S02]  /*78e0*/  IMAD R11, R38.reuse, R11, RZ ;  /* 0x0000000b260b7224 */ /* 0x040fe400078e02ff */
[C---:B------:R-:W-:Y:S01]  /*78f0*/  IMAD R10, R38.reuse, R14, RZ ;  /* 0x0000000e260a7224 */ /* 0x040fe200078e02ff */
[----:B------:R-:W-:Y:S01]  /*7900*/  SHF.R.S32.HI R33, RZ, 0x18, R33 ;  /* 0x00000018ff217819 */ /* 0x000fe20000011421 */
[----:B------:R-:W-:Y:S02]  /*7910*/  IMAD R6, R43, R40, R6 ;  /* 0x000000282b067224 */ /* 0x000fe400078e0206 */
[C---:B------:R-:W-:Y:S02]  /*7920*/  IMAD R14, R38.reuse, R18, RZ ;  /* 0x00000012260e7224 */ /* 0x040fe400078e02ff */
[C---:B------:R-:W-:Y:S02]  /*7930*/  IMAD R18, R38.reuse, R22, RZ ;  /* 0x0000001626127224 */ /* 0x040fe400078e02ff */
[----:B------:R-:W-:Y:S01]  /*7940*/  IMAD R11, R3, R40, R11 ;  /* 0x00000028030b7224 */ /* 0x000fe200078e020b */
[----:B------:R-:W-:Y:S01]  /*7950*/  PRMT R3, R51, 0x8880, RZ ;  /* 0x0000888033037816 */ /* 0x000fe200000000ff */
[C---:B------:R-:W-:Y:S02]  /*7960*/  IMAD R22, R38.reuse, R26, RZ ;  /* 0x0000001a26167224 */ /* 0x040fe400078e02ff */
[C---:B------:R-:W-:Y:S01]  /*7970*/  IMAD R26, R38.reuse, R30, RZ ;  /* 0x0000001e261a7224 */ /* 0x040fe200078e02ff */
[----:B------:R-:W-:Y:S01]  /*7980*/  I2IP.S8.S32.SAT R11, R11, R6, RZ ;  /* 0x000000060b0b7239 */ /* 0x000fe200000014ff */
[----:B------:R-:W-:Y:S01]  /*7990*/  IMAD R8, R7, R40, R8 ;  /* 0x0000002807087224 */ /* 0x000fe200078e0208 */
[----:B------:R-:W-:Y:S01]  /*79a0*/  SHF.L.U32 R6, R51, 0x10, RZ ;  /* 0x0000001033067819 */ /* 0x000fe200000006ff */
[----:B------:R-:W-:Y:S01]  /*79b0*/  IMAD R30, R38, R34, RZ ;  /* 0x00000022261e7224 */ /* 0x000fe200078e02ff */
[----:B------:R-:W-:Y:S01]  /*79c0*/  SHF.R.S32.HI R34, RZ, 0x18, R50 ;  /* 0x00000018ff227819 */ /* 0x000fe20000011432 */
[----:B------:R-:W-:Y:S01]  /*79d0*/  IMAD R9, R32, R40, R9 ;  /* 0x0000002820097224 */ /* 0x000fe200078e0209 */
[----:B------:R-:W-:Y:S01]  /*79e0*/  SHF.R.S32.HI R6, RZ, 0x18, R6 ;  /* 0x00000018ff067819 */ /* 0x000fe20000011406 */
[----:B------:R-:W-:Y:S01]  /*79f0*/  IMAD R15, R38, R15, RZ ;  /* 0x0000000f260f7224 */ /* 0x000fe200078e02ff */
[----:B------:R-:W-:Y:S01]  /*7a00*/  I2IP.S8.S32.SAT R57, R5, R4, R11 ;  /* 0x0000000405397239 */ /* 0x000fe2000000140b */
[-C--:B------:R-:W-:Y:S01]  /*7a10*/  IMAD R10, R33, R40.reuse, R10 ;  /* 0x00000028210a7224 */ /* 0x080fe200078e020a */
[----:B------:R-:W-:Y:S01]  /*7a20*/  SHF.L.U32 R5, R45, 0x10, RZ ;  /* 0x000000102d057819 */ /* 0x000fe200000006ff */
[----:B------:R-:W-:Y:S01]  /*7a30*/  IMAD.SHL.U32 R7, R51, 0x100, RZ ;  /* 0x0000010033077824 */ /* 0x000fe200078e00ff */
[----:B------:R-:W-:Y:S01]  /*7a40*/  PRMT R4, R45, 0x8880, RZ ;  /* 0x000088802d047816 */ /* 0x000fe200000000ff */
[-C--:B------:R-:W-:Y:S01]  /*7a50*/  IMAD R15, R34, R40.reuse, R15 ;  /* 0x00000028220f7224 */ /* 0x080fe200078e020f */
[----:B------:R-:W-:Y:S01]  /*7a60*/  SHF.R.S32.HI R5, RZ, 0x18, R5 ;  /* 0x00000018ff057819 */ /* 0x000fe20000011405 */
[-C--:B------:R-:W-:Y:S01]  /*7a70*/  IMAD R12, R3, R40.reuse, R12 ;  /* 0x00000028030c7224 */ /* 0x080fe200078e020c */
[----:B------:R-:W-:Y:S01]  /*7a80*/  SHF.R.S32.HI R7, RZ, 0x18, R7 ;  /* 0x00000018ff077819 */ /* 0x000fe20000011407 */
[----:B------:R-:W-:Y:S01]  /*7a90*/  IMAD R13, R6, R40, R13 ;  /* 0x00000028060d7224 */ /* 0x000fe200078e020d */
[----:B------:R-:W-:Y:S01]  /*7aa0*/  I2IP.S8.S32.SAT R15, R15, R10, RZ ;  /* 0x0000000a0f0f7239 */ /* 0x000fe200000014ff */
[----:B------:R-:W-:Y:S01]  /*7ab0*/  IMAD R19, R38, R19, RZ ;  /* 0x0000001326137224 */ /* 0x000fe200078e02ff */
[----:B------:R-:W-:Y:S01]  /*7ac0*/  SHF.R.S32.HI R10, RZ, 0x18, R51 ;  /* 0x00000018ff0a7819 */ /* 0x000fe20000011433 */
[----:B------:R-:W-:Y:S01]  /*7ad0*/  IMAD R14, R7, R40, R14 ;  /* 0x00000028070e7224 */ /* 0x000fe200078e020e */
[----:B------:R-:W-:Y:S01]  /*7ae0*/  PRMT R3, R44, 0x8880, RZ ;  /* 0x000088802c037816 */ /* 0x000fe200000000ff */
[----:B------:R-:W-:Y:S01]  /*7af0*/  IMAD R23, R38, R23, RZ ;  /* 0x0000001726177224 */ /* 0x000fe200078e02ff */
[----:B------:R-:W-:Y:S01]  /*7b00*/  I2IP.S8.S32.SAT R58, R9, R8, R15 ;  /* 0x00000008093a7239 */ /* 0x000fe2000000140f */
[-C--:B------:R-:W-:Y:S02]  /*7b10*/  IMAD R19, R10, R40.reuse, R19 ;  /* 0x000000280a137224 */ /* 0x080fe400078e0213 */
[-C--:B------:R-:W-:Y:S01]  /*7b20*/  IMAD R16, R3, R40.reuse, R16 ;  /* 0x0000002803107224 */ /* 0x080fe200078e0210 */
[----:B------:R-:W-:Y:S01]  /*7b30*/  SHF.R.S32.HI R3, RZ, 0x18, R44 ;  /* 0x00000018ff037819 */ /* 0x000fe2000001142c */
[----:B------:R-:W-:Y:S01]  /*7b40*/  IMAD R17, R0, R40, R17 ;  /* 0x0000002800117224 */ /* 0x000fe200078e0211 */
[----:B------:R-:W-:Y:S01]  /*7b50*/  I2IP.S8.S32.SAT R14, R19, R14, RZ ;  /* 0x0000000e130e7239 */ /* 0x000fe200000014ff */
[----:B------:R-:W-:Y:S02]  /*7b60*/  IMAD.SHL.U32 R0, R45, 0x100, RZ ;  /* 0x000001002d007824 */ /* 0x000fe400078e00ff */
[-C--:B------:R-:W-:Y:S01]  /*7b70*/  IMAD R18, R2, R40.reuse, R18 ;  /* 0x0000002802127224 */ /* 0x080fe200078e0212 */
[----:B------:R-:W-:Y:S01]  /*7b80*/  SHF.R.S32.HI R2, RZ, 0x18, R45 ;  /* 0x00000018ff027819 */ /* 0x000fe2000001142d */
[-C--:B------:R-:W-:Y:S01]  /*7b90*/  IMAD R23, R3, R40.reuse, R23 ;  /* 0x0000002803177224 */ /* 0x080fe200078e0217 */
[----:B------:R-:W-:Y:S01]  /*7ba0*/  SHF.R.S32.HI R0, RZ, 0x18, R0 ;  /* 0x00000018ff007819 */ /* 0x000fe20000011400 */
[-C--:B------:R-:W-:Y:S01]  /*7bb0*/  IMAD R20, R4, R40.reuse, R20 ;  /* 0x0000002804147224 */ /* 0x080fe200078e0214 */
[C---:B------:R-:W-:Y:S01]  /*7bc0*/  SHF.L.U32 R4, R46.reuse, 0x10, RZ ;  /* 0x000000102e047819 */ /* 0x040fe200000006ff */
[-C--:B------:R-:W-:Y:S01]  /*7bd0*/  IMAD R21, R5, R40.reuse, R21 ;  /* 0x0000002805157224 */ /* 0x080fe200078e0215 */
[----:B------:R-:W-:Y:S01]  /*7be0*/  PRMT R3, R46, 0x8880, RZ ;  /* 0x000088802e037816 */ /* 0x000fe200000000ff */
[----:B------:R-:W-:Y:S01]  /*7bf0*/  IMAD R27, R38, R27, RZ ;  /* 0x0000001b261b7224 */ /* 0x000fe200078e02ff */
[----:B------:R-:W-:Y:S01]  /*7c00*/  SHF.L.U32 R5, R46, 0x8, RZ ;  /* 0x000000082e057819 */ /* 0x000fe200000006ff */
[-C--:B------:R-:W-:Y:S01]  /*7c10*/  IMAD R22, R0, R40.reuse, R22 ;  /* 0x0000002800167224 */ /* 0x080fe200078e0216 */
[----:B------:R-:W-:Y:S01]  /*7c20*/  SHF.R.S32.HI R4, RZ, 0x18, R4 ;  /* 0x00000018ff047819 */ /* 0x000fe20000011404 */
[-C--:B------:R-:W-:Y:S01]  /*7c30*/  IMAD R27, R2, R40.reuse, R27 ;  /* 0x00000028021b7224 */ /* 0x080fe200078e021b */
[----:B------:R-:W-:Y:S01]  /*7c40*/  SHF.R.S32.HI R5, RZ, 0x18, R5 ;  /* 0x00000018ff057819 */ /* 0x000fe20000011405 */
[-C--:B------:R-:W-:Y:S01]  /*7c50*/  IMAD R24, R3, R40.reuse, R24 ;  /* 0x0000002803187224 */ /* 0x080fe200078e0218 */
[C---:B------:R-:W-:Y:S01]  /*7c60*/  SHF.L.U32 R3, R47.reuse, 0x10, RZ ;  /* 0x000000102f037819 */ /* 0x040fe200000006ff */
[-C--:B------:R-:W-:Y:S01]  /*7c70*/  IMAD R25, R4, R40.reuse, R25 ;  /* 0x0000002804197224 */ /* 0x080fe200078e0219 */
[----:B------:R-:W-:Y:S01]  /*7c80*/  SHF.R.S32.HI R0, RZ, 0x18, R46 ;  /* 0x00000018ff007819 */ /* 0x000fe2000001142e */
[----:B------:R-:W-:Y:S01]  /*7c90*/  IMAD R31, R38, R31, RZ ;  /* 0x0000001f261f7224 */ /* 0x000fe200078e02ff */
[----:B------:R-:W-:Y:S01]  /*7ca0*/  PRMT R2, R47, 0x8880, RZ ;  /* 0x000088802f027816 */ /* 0x000fe200000000ff */
[-C--:B------:R-:W-:Y:S01]  /*7cb0*/  IMAD R26, R5, R40.reuse, R26 ;  /* 0x00000028051a7224 */ /* 0x080fe200078e021a */
[----:B------:R-:W-:Y:S01]  /*7cc0*/  SHF.L.U32 R4, R47, 0x8, RZ ;  /* 0x000000082f047819 */ /* 0x000fe200000006ff */
[-C--:B------:R-:W-:Y:S01]  /*7cd0*/  IMAD R31, R0, R40.reuse, R31 ;  /* 0x00000028001f7224 */ /* 0x080fe200078e021f */
[----:B------:R-:W-:Y:S01]  /*7ce0*/  SHF.R.S32.HI R3, RZ, 0x18, R3 ;  /* 0x00000018ff037819 */ /* 0x000fe20000011403 */
[-C--:B------:R-:W-:Y:S01]  /*7cf0*/  IMAD R28, R2, R40.reuse, R28 ;  /* 0x00000028021c7224 */ /* 0x080fe200078e021c */
[----:B------:R-:W-:Y:S01]  /*7d00*/  SHF.R.S32.HI R4, RZ, 0x18, R4 ;  /* 0x00000018ff047819 */ /* 0x000fe20000011404 */
[----:B------:R-:W-:Y:S01]  /*7d10*/  IMAD R35, R38, R35, RZ ;  /* 0x0000002326237224 */ /* 0x000fe200078e02ff */
[----:B------:R-:W-:Y:S01]  /*7d20*/  SHF.R.S32.HI R5, RZ, 0x18, R47 ;  /* 0x00000018ff057819 */ /* 0x000fe2000001142f */
[----:B------:R-:W-:Y:S01]  /*7d30*/  IMAD R29, R3, R40, R29 ;  /* 0x00000028031d7224 */ /* 0x000fe200078e021d */
[----:B------:R-:W-:Y:S01]  /*7d40*/  I2IP.S8.S32.SAT R59, R13, R12, R14 ;  /* 0x0000000c0d3b7239 */ /* 0x000fe2000000140e */
[----:B------:R-:W-:Y:S01]  /*7d50*/  IMAD R30, R4, R40, R30 ;  /* 0x00000028041e7224 */ /* 0x000fe200078e021e */
[----:B------:R-:W-:Y:S01]  /*7d60*/  I2IP.S8.S32.SAT R18, R23, R18, RZ ;  /* 0x0000001217127239 */ /* 0x000fe200000014ff */
[----:B------:R-:W-:Y:S01]  /*7d70*/  IMAD R35, R5, R40, R35 ;  /* 0x0000002805237224 */ /* 0x000fe200078e0223 */
[----:B------:R-:W-:Y:S01]  /*7d80*/  I2IP.S8.S32.SAT R22, R27, R22, RZ ;  /* 0x000000161b167239 */ /* 0x000fe200000014ff */
[----:B------:R1:W-:Y:S01]  /*7d90*/  STS.128 [R69+UR44+0x5200], R56 ;  /* 0x0052003845007988 */ /* 0x0003e20008000c2c */
[----:B------:R-:W-:Y:S02]  /*7da0*/  I2IP.S8.S32.SAT R26, R31, R26, RZ ;  /* 0x0000001a1f1a7239 */ /* 0x000fe400000014ff */
[----:B------:R-:W-:Y:S02]  /*7db0*/  I2IP.S8.S32.SAT R19, R35, R30, RZ ;  /* 0x0000001e23137239 */ /* 0x000fe400000014ff */
[----:B------:R-:W-:Y:S02]  /*7dc0*/  I2IP.S8.S32.SAT R16, R17, R16, R18 ;  /* 0x0000001011107239 */ /* 0x000fe40000001412 */
[----:B------:R-:W-:Y:S02]  /*7dd0*/  I2IP.S8.S32.SAT R17, R21, R20, R22 ;  /* 0x0000001415117239 */ /* 0x000fe40000001416 */
        /* <DEDUP_REMOVED lines=13> */
[----:B------:R-:W-:Y:S02]  /*7eb0*/  UIADD3 UR4, UP0, UPT, UR62, 0x680, URZ ;  /* 0x000006803e047890 */ /* 0x000fe4000ff1e0ff */
[----:B------:R-:W-:Y:S02]  /*7ec0*/  UIADD3 UR9, UPT, UPT, UR49, 0x40, URZ ;  /* 0x0000004031097890 */ /* 0x000fe4000fffe0ff */
[----:B------:R-:W-:Y:S02]  /*7ed0*/  UIADD3 UR8, UPT, UPT, UR44, 0x5200, URZ ;  /* 0x000052002c087890 */ /* 0x000fe4000fffe0ff */
[----:B------:R-:W-:Y:S01]  /*7ee0*/  UIADD3.X UR5, UPT, UPT, URZ, UR63, URZ, UP0, !UPT ;  /* 0x0000003fff057290 */ /* 0x000fe200087fe4ff */
[----:B------:R-:W-:Y:S01]  /*7ef0*/  UMOV UR10, UR50 ;  /* 0x00000032000a7c82 */ /* 0x000fe20008000000 */
[----:B------:R-:W-:Y:S07]  /*7f00*/  UMOV UR11, UR36 ;  /* 0x00000024000b7c82 */ /* 0x000fee0008000000 */
[----:B------:R2:W-:Y:S01]  /*7f10*/  UTMASTG.3D [UR8], [UR4] ;  /* 0x00000008040073b5 */ /* 0x0005e20008010000 */
[----:B------:R0:W-:Y:S01]  /*7f20*/  UTMACMDFLUSH ;  /* 0x00000000000079b7 */ /* 0x0001e20000000000 */
[----:B--2---:R-:W-:Y:S04]  /*7f30*/  DEPBAR.LE SB0, 0x1 ;  /* 0x000080400000791a */ /* 0x004fe80000000000 */
.L_x_121:
[----:B------:R-:W-:Y:S05]  /*7f40*/  BSYNC.RECONVERGENT B0 ;  /* 0x0000000000007941 */ /* 0x000fea0003800200 */
.L_x_120:
        /* <DEDUP_REMOVED lines=14> */
.L_x_125:
[----:B------:R-:W-:Y:S05]  /*8030*/  BSYNC B0 ;  /* 0x0000000000007941 */ /* 0x000fea0003800000 */
.L_x_124:
[----:B------:R-:W-:Y:S01]  /*8040*/  ISETP.NE.AND P0, PT, R54, RZ, PT ;  /* 0x000000ff3600720c */ /* 0x000fe20003f05270 */
[----:B------:R-:W-:Y:S11]  /*8050*/  VIADD R82, R82, 0x1 ;  /* 0x0000000152527836 */ /* 0x000ff60000000000 */
[----:B------:R-:W-:Y:S01]  /*8060*/  @!UPT UIADD3 URZ, UPT, UPT, URZ, URZ, URZ ;  /* 0x000000fffffff290 */ /* 0x000fe2000fffe0ff */
[----:B------:R3:W4:Y:S04]  /*8070*/  @P0 LDS.128 R44, [R2+0x210] ;  /* 0x00021000022c0984 */ /* 0x0007280000000c00 */
[----:B------:R1:W1:Y:S01]  /*8080*/  @P0 LDS.128 R48, [R3+0x200] ;  /* 0x0002000003300984 */ /* 0x0002620000000c00 */
        /* <DEDUP_REMOVED lines=8> */
[----:B---3--:R-:W-:Y:S02]  /*8110*/  VIADD R2, R0, 0xc0 ;  /* 0x000000c000027836 */ /* 0x008fe40000000000 */
[----:B--2---:R-:W-:Y:S05]  /*8120*/  IMAD.U32 R0, RZ, RZ, UR45 ;  /* 0x0000002dff007e24 */ /* 0x004fea000f8e00ff */
[----:B------:R-:W-:Y:S04]  /*8130*/  PRMT R0, R0, 0x654, R2 ;  /* 0x0000065400007816 */ /* 0x000fe80000000002 */
[----:B-----5:R2:W-:Y:S02]  /*8140*/  SYNCS.ARRIVE.TRANS64.RED.A1T0 RZ, [R0+URZ], RZ ;  /* 0x000000ff00ff79a7 */ /* 0x0205e400081004ff */
[----:B--2---:R-:W-:Y:S04]  /*8150*/  SEL R0, RZ, 0x1, P0 ;  /* 0x00000001ff007807 */ /* 0x004fe80000000000 */
[----:B-1--4-:R-:W-:Y:S02]  /*8160*/  LOP3.LUT R81, R81, R0, RZ, 0x3c, !PT ;  /* 0x0000000051517212 */ /* 0x012fe400078e3cff */
.L_x_123:
[----:B------:R-:W-:Y:S05]  /*8170*/  BSYNC B1 ;  /* 0x0000000000017941 */ /* 0x000fea0003800000 */
.L_x_122:
        /* <DEDUP_REMOVED lines=21> */
.L_x_127:
        /* <DEDUP_REMOVED lines=36> */
[----:B------:R-:W-:Y:S01]  /*8510*/  SHF.L.U32 R0, R44, 0x10, RZ ;  /* 0x000000102c007819 */ /* 0x000fe200000006ff */
        /* <DEDUP_REMOVED lines=110> */
[----:B------:R-:W-:Y:S02]  /*8c00*/  UIADD3 UR4, UPT, UPT, UR44, 0x4200, URZ ;  /* 0x000042002c047890 */ /* 0x000fe4000fffe0ff */
[----:B------:R-:W-:Y:S01]  /*8c10*/  UIADD3 UR9, UPT, UPT, UR49, 0x80, URZ ;  /* 0x0000008031097890 */ /* 0x000fe2000fffe0ff */
[----:B------:R-:W-:Y:S01]  /*8c20*/  UMOV UR10, UR50 ;  /* 0x00000032000a7c82 */ /* 0x000fe20008000000 */
[----:B------:R-:W-:Y:S02]  /*8c30*/  UMOV UR11, UR36 ;  /* 0x00000024000b7c82 */ /* 0x000fe40008000000 */
        /* <DEDUP_REMOVED lines=8> */
.L_x_129:
[----:B------:R-:W-:Y:S05]  /*8cc0*/  BSYNC.RECONVERGENT B0 ;  /* 0x0000000000007941 */ /* 0x000fea0003800200 */
.L_x_128:
        /* <DEDUP_REMOVED lines=14> */
.L_x_133:
[----:B------:R-:W-:Y:S05]  /*8db0*/  BSYNC B0 ;  /* 0x0000000000007941 */ /* 0x000fea0003800000 */
.L_x_132:
        /* <DEDUP_REMOVED lines=18> */
.L_x_131:
[----:B------:R-:W-:Y:S05]  /*8ee0*/  BSYNC B1 ;  /* 0x0000000000017941 */ /* 0x000fea0003800000 */
.L_x_130:
        /* <DEDUP_REMOVED lines=21> */
.L_x_135:
[----:B------:R-:W-:Y:S01]  /*9040*/  ISETP.NE.AND P0, PT, R87, RZ, PT ;  /* 0x000000ff5700720c */ /* 0x000fe20003f05270 */
[----:B------:R-:W-:Y:S05]  /*9050*/  WARPSYNC.ALL ;  /* 0x0000000000007948 */ /* 0x000fea0003800000 */
[----:B------:R-:W-:Y:S01]  /*9060*/  IMAD.SHL.U32 R66, R49, 0x100, RZ ;  /* 0x0000010031427824 */ /* 0x000fe200078e00ff */
[----:B------:R-:W-:Y:S01]  /*9070*/  R2UR UR4, R39 ;  /* 0x00000000270472ca */ /* 0x000fe200000e0000 */
[----:B------:R-:W-:Y:S01]  /*9080*/  IMAD.SHL.U32 R60, R51, 0x100, RZ ;  /* 0x00000100333c7824 */ /* 0x000fe200078e00ff */
[C---:B------:R-:W-:Y:S01]  /*9090*/  SHF.L.U32 R2, R48.reuse, 0x10, RZ ;  /* 0x0000001030027819 */ /* 0x040fe200000006ff */
[----:B----4-:R-:W-:Y:S01]  /*90a0*/  IMAD.SHL.U32 R54, R45, 0x100, RZ ;  /* 0x000001002d367824 */ /* 0x010fe200078e00ff */
[C---:B------:R-:W-:Y:S01]  /*90b0*/  PRMT R0, R48.reuse, 0x8880, RZ ;  /* 0x0000888030007816 */ /* 0x040fe200000000ff */
[----:B------:R-:W-:Y:S01]  /*90c0*/  BSSY.RECONVERGENT B0, `(.L_x_136) ;  /* 0x000009e000007945 */ /* 0x000fe20003800200 */
[----:B------:R-:W-:Y:S02]  /*90d0*/  SHF.L.U32 R3, R48, 0x8, RZ ;  /* 0x0000000830037819 */ /* 0x000fe400000006ff */
[----:B------:R-:W-:Y:S02]  /*90e0*/  SHF.R.S32.HI R2, RZ, 0x18, R2 ;  /* 0x00000018ff027819 */ /* 0x000fe40000011402 */
[----:B------:R-:W-:Y:S02]  /*90f0*/  PRMT R68, R49, 0x8880, RZ ;  /* 0x0000888031447816 */ /* 0x000fe400000000ff */
[----:B------:R-:W-:Y:S01]  /*9100*/  SHF.R.S32.HI R3, RZ, 0x18, R3 ;  /* 0x00000018ff037819 */ /* 0x000fe20000011403 */
[----:B-1----:R-:W-:Y:S01]  /*9110*/  LDTM.16dp32bit_t0_t15.x32 R4, tmem[UR4+0xc0] ;  /* 0x0000c004000479ee */ /* 0x002fe20008a80000 */
[----:B------:R-:W1:Y:S01]  /*9120*/  LDTM.16dp32bit_t16_t31.x32 R4, tmem[UR4+0xe0] ;  /* 0x0000e004000479ee */ /* 0x000e620008aa0000 */
[----:B------:R-:W-:Y:S01]  /*9130*/  NOP ;  /* 0x0000000000007918 */ /* 0x000fe20000000000 */
[----:B------:R-:W-:Y:S02]  /*9140*/  SHF.L.U32 R63, R50, 0x8, RZ ;  /* 0x00000008323f7819 */ /* 0x000fe400000006ff */
[C---:B------:R-:W-:Y:S02]  /*9150*/  PRMT R62, R51.reuse, 0x8880, RZ ;  /* 0x00008880333e7816 */ /* 0x040fe400000000ff */
[----:B------:R-:W-:Y:S02]  /*9160*/  SHF.L.U32 R61, R51, 0x10, RZ ;  /* 0x00000010333d7819 */ /* 0x000fe400000006ff */
[----:B------:R-:W-:Y:S02]  /*9170*/  R2UR UR5, R52 ;  /* 0x00000000340572ca */ /* 0x000fe400000e0000 */
[----:B------:R-:W-:Y:S01]  /*9180*/  SHF.R.S32.HI R39, RZ, 0x18, R48 ;  /* 0x00000018ff277819 */ /* 0x000fe20000011430 */
[----:B------:R-:W-:Y:S01]  /*9190*/  IMAD.SHL.U32 R48, R47, 0x100, RZ ;  /* 0x000001002f307824 */ /* 0x000fe200078e00ff */
[----:B------:R-:W-:Y:S02]  /*91a0*/  SHF.L.U32 R67, R49, 0x10, RZ ;  /* 0x0000001031437819 */ /* 0x000fe400000006ff */
[C---:B------:R-:W-:Y:S02]  /*91b0*/  PRMT R65, R50.reuse, 0x8880, RZ ;  /* 0x0000888032417816 */ /* 0x040fe400000000ff */
[----:B------:R-:W-:Y:S02]  /*91c0*/  SHF.R.S32.HI R41, RZ, 0x18, R49 ;  /* 0x00000018ff297819 */ /* 0x000fe40000011431 */
[----:B------:R-:W-:Y:S02]  /*91d0*/  SHF.L.U32 R64, R50, 0x10, RZ ;  /* 0x0000001032407819 */ /* 0x000fe400000006ff */
[----:B------:R-:W-:Y:S01]  /*91e0*/  SHF.R.S32.HI R42, RZ, 0x18, R50 ;  /* 0x00000018ff2a7819 */ /* 0x000fe20000011432 */
[----:B------:R-:W-:Y:S01]  /*91f0*/  UIADD3 UR4, UPT, UPT, UR5, 0x130, URZ ;  /* 0x0000013005047890 */ /* 0x000fe2000fffe0ff */
[----:B------:R-:W-:Y:S01]  /*9200*/  PRMT R59, R44, 0x8880, RZ ;  /* 0x000088802c3b7816 */ /* 0x000fe200000000ff */
[C---:B-1----:R-:W-:Y:S02]  /*9210*/  IMAD R4, R38.reuse, R4, RZ ;  /* 0x0000000426047224 */ /* 0x042fe400078e02ff */
[----:B------:R-:W-:Y:S01]  /*9220*/  UPRMT UR4, UR45, 0x654, UR4 ;  /* 0x000006542d047896 */ /* 0x000fe20008000004 */
[C---:B------:R-:W-:Y:S01]  /*9230*/  IMAD R5, R38.reuse, R5, RZ ;  /* 0x0000000526057224 */ /* 0x040fe200078e02ff */
[----:B------:R-:W-:Y:S01]  /*9240*/  SHF.R.S32.HI R43, RZ, 0x18, R51 ;  /* 0x00000018ff2b7819 */ /* 0x000fe20000011433 */
[----:B------:R-:W-:Y:S01]  /*9250*/  IMAD R6, R38, R6, RZ ;  /* 0x0000000626067224 */ /* 0x000fe200078e02ff */
[----:B------:R-:W-:Y:S01]  /*9260*/  SHF.L.U32 R51, R46, 0x8, RZ ;  /* 0x000000082e337819 */ /* 0x000fe200000006ff */
[----:B------:R-:W-:Y:S01]  /*9270*/  IMAD R4, R0, R40, R4 ;  /* 0x0000002800047224 */ /* 0x000fe200078e0204 */
[----:B------:R-:W-:Y:S01]  /*9280*/  MOV R0, R68 ;  /* 0x0000004400007202 */ /* 0x000fe20000000f00 */
[----:B------:R-:W-:Y:S01]  /*9290*/  IMAD R7, R38, R7, RZ ;  /* 0x0000000726077224 */ /* 0x000fe200078e02ff */
[----:B------:R-:W-:Y:S01]  /*92a0*/  SHF.L.U32 R58, R44, 0x10, RZ ;  /* 0x000000102c3a7819 */ /* 0x000fe200000006ff */
[-C--:B------:R-:W-:Y:S01]  /*92b0*/  IMAD R5, R2, R40.reuse, R5 ;  /* 0x0000002802057224 */ /* 0x080fe200078e0205 */
[----:B------:R-:W-:Y:S01]  /*92c0*/  SYNCS.ARRIVE.TRANS64.RED.A1T0 RZ, [UR4], RZ ;  /* 0x000000ffffff79a7 */ /* 0x000fe20008100404 */
[----:B------:R-:W-:Y:S01]  /*92d0*/  IMAD R6, R3, R40, R6 ;  /* 0x0000002803067224 */ /* 0x000fe200078e0206 */
[----:B------:R-:W-:Y:S01]  /*92e0*/  SHF.R.S32.HI R2, RZ, 0x18, R67 ;  /* 0x00000018ff027819 */ /* 0x000fe20000011443 */
[C---:B------:R-:W-:Y:S01]  /*92f0*/  IMAD R8, R38.reuse, R8, RZ ;  /* 0x0000000826087224 */ /* 0x040fe200078e02ff */
[----:B------:R-:W-:Y:S01]  /*9300*/  SHF.R.S32.HI R3, RZ, 0x18, R66 ;  /* 0x00000018ff037819 */ /* 0x000fe20000011442 */
[-C--:B------:R-:W-:Y:S01]  /*9310*/  IMAD R7, R39, R40.reuse, R7 ;  /* 0x0000002827077224 */ /* 0x080fe200078e0207 */
[----:B------:R-:W-:Y:S01]  /*9320*/  MOV R39, R65 ;  /* 0x0000004100277202 */ /* 0x000fe20000000f00 */
[----:B------:R-:W-:Y:S01]  /*9330*/  IMAD R9, R38, R9, RZ ;  /* 0x0000000926097224 */ /* 0x000fe200078e02ff */
[C---:B------:R-:W-:Y:S01]  /*9340*/  PRMT R56, R45.reuse, 0x8880, RZ ;  /* 0x000088802d387816 */ /* 0x040fe200000000ff */
[----:B------:R-:W-:Y:S01]  /*9350*/  IMAD R8, R0, R40, R8 ;  /* 0x0000002800087224 */ /* 0x000fe200078e0208 */
[----:B------:R-:W-:Y:S01]  /*9360*/  SHF.L.U32 R55, R45, 0x10, RZ ;  /* 0x000000102d377819 */ /* 0x000fe200000006ff */
[----:B------:R-:W-:Y:S01]  /*9370*/  IMAD R10, R38, R10, RZ ;  /* 0x0000000a260a7224 */ /* 0x000fe200078e02ff */
[----:B------:R-:W-:Y:S01]  /*9380*/  PRMT R53, R46, 0x8880, RZ ;  /* 0x000088802e357816 */ /* 0x000fe200000000ff */
[----:B------:R-:W-:Y:S01]  /*9390*/  IMAD R9, R2, R40, R9 ;  /* 0x0000002802097224 */ /* 0x000fe200078e0209 */
[----:B------:R-:W-:Y:S01]  /*93a0*/  SHF.R.S32.HI R45, RZ, 0x18, R45 ;  /* 0x00000018ff2d7819 */ /* 0x000fe2000001142d */
[----:B------:R-:W-:Y:S01]  /*93b0*/  IMAD R0, R38, R20, RZ ;  /* 0x0000001426007224 */ /* 0x000fe200078e02ff */
[----:B------:R-:W-:Y:S01]  /*93c0*/  SHF.L.U32 R52, R46, 0x10, RZ ;  /* 0x000000102e347819 */ /* 0x000fe200000006ff */
[C---:B------:R-:W-:Y:S01]  /*93d0*/  IMAD R11, R38.reuse, R11, RZ ;  /* 0x0000000b260b7224 */ /* 0x040fe200078e02ff */
[C---:B------:R-:W-:Y:S01]  /*93e0*/  PRMT R50, R47.reuse, 0x8880, RZ ;  /* 0x000088802f327816 */ /* 0x040fe200000000ff */
[C---:B------:R-:W-:Y:S01]  /*93f0*/  IMAD R2, R38.reuse, R21, RZ ;  /* 0x0000001526027224 */ /* 0x040fe200078e02ff */
[----:B------:R-:W-:Y:S01]  /*9400*/  SHF.R.S32.HI R46, RZ, 0x18, R46 ;  /* 0x00000018ff2e7819 */ /* 0x000fe2000001142e */
[C---:B------:R-:W-:Y:S01]  /*9410*/  IMAD R20, R38.reuse, R24, RZ ;  /* 0x0000001826147224 */ /* 0x040fe200078e02ff */
[----:B------:R-:W-:Y:S01]  /*9420*/  SHF.L.U32 R49, R47, 0x10, RZ ;  /* 0x000000102f317819 */ /* 0x000fe200000006ff */
[C---:B------:R-:W-:Y:S01]  /*9430*/  IMAD R21, R38.reuse, R25, RZ ;  /* 0x0000001926157224 */ /* 0x040fe200078e02ff */
[----:B------:R-:W-:Y:S01]  /*9440*/  SHF.R.S32.HI R47, RZ, 0x18, R47 ;  /* 0x00000018ff2f7819 */ /* 0x000fe2000001142f */
[----:B------:R-:W-:Y:S01]  /*9450*/  IMAD R24, R38, R28, RZ ;  /* 0x0000001c26187224 */ /* 0x000fe200078e02ff */
[----:B------:R-:W-:Y:S01]  /*9460*/  SHF.L.U32 R57, R44, 0x8, RZ ;  /* 0x000000082c397819 */ /* 0x000fe200000006ff */
[----:B------:R-:W-:Y:S01]  /*9470*/  IMAD R10, R3, R40, R10 ;  /* 0x00000028030a7224 */ /* 0x000fe200078e020a */
[----:B------:R-:W-:Y:S01]  /*9480*/  SHF.R.S32.HI R44, RZ, 0x18, R44 ;  /* 0x00000018ff2c7819 */ /* 0x000fe2000001142c */
[----:B------:R-:W-:Y:S01]  /*9490*/  IMAD R12, R38, R12, RZ ;  /* 0x0000000c260c7224 */ /* 0x000fe200078e02ff */
[----:B------:R-:W-:Y:S01]  /*94a0*/  IADD3 R36, PT, PT, R36, 0x1, RZ ;  /* 0x0000000124247810 */ /* 0x000fe20007ffe0ff */
[C---:B------:R-:W-:Y:S02]  /*94b0*/  IMAD R25, R38.reuse, R29, RZ ;  /* 0x0000001d26197224 */ /* 0x040fe400078e02ff */
[C---:B------:R-:W-:Y:S01]  /*94c0*/  IMAD R28, R38.reuse, R32, RZ ;  /* 0x00000020261c7224 */ /* 0x040fe200078e02ff */
[----:B------:R-:W-:Y:S01]  /*94d0*/  SHF.R.S32.HI R32, RZ, 0x18, R64 ;  /* 0x00000018ff207819 */ /* 0x000fe20000011440 */
[C---:B------:R-:W-:Y:S01]  /*94e0*/  IMAD R29, R38.reuse, R33, RZ ;  /* 0x00000021261d7224 */ /* 0x040fe200078e02ff */
[----:B------:R-:W-:Y:S01]  /*94f0*/  I2IP.S8.S32.SAT R33, R7, R6, RZ ;  /* 0x0000000607217239 */ /* 0x000fe200000014ff */
[----:B------:R-:W-:Y:S01]  /*9500*/  IMAD R11, R41, R40, R11 ;  /* 0x00000028290b7224 */ /* 0x000fe200078e020b */
[----:B------:R-:W-:Y:S01]  /*9510*/  SHF.R.S32.HI R6, RZ, 0x18, R63 ;  /* 0x00000018ff067819 */ /* 0x000fe2000001143f */
[C---:B------:R-:W-:Y:S01]  /*9520*/  IMAD R13, R38.reuse, R13, RZ ;  /* 0x0000000d260d7224 */ /* 0x040fe200078e02ff */
[----:B------:R-:W-:Y:S01]  /*9530*/  MOV R7, R62 ;  /* 0x0000003e00077202 */ /* 0x000fe20000000f00 */
[C---:B------:R-:W-:Y:S02]  /*9540*/  IMAD R14, R38.reuse, R14, RZ ;  /* 0x0000000e260e7224 */ /* 0x040fe400078e02ff */
[C---:B------:R-:W-:Y:S02]  /*9550*/  IMAD R3, R38.reuse, R22, RZ ;  /* 0x0000001626037224 */ /* 0x040fe400078e02ff */
[----:B------:R-:W-:Y:S02]  /*9560*/  IMAD R12, R39, R40, R12 ;  /* 0x00000028270c7224 */ /* 0x000fe400078e020c */
[C---:B------:R-:W-:Y:S02]  /*9570*/  IMAD R22, R38.reuse, R26, RZ ;  /* 0x0000001a26167224 */ /* 0x040fe400078e02ff */
[C---:B------:R-:W-:Y:S02]  /*9580*/  IMAD R15, R38.reuse, R15, RZ ;  /* 0x0000000f260f7224 */ /* 0x040fe400078e02ff */
[----:B------:R-:W-:Y:S02]  /*9590*/  IMAD R26, R38, R30, RZ ;  /* 0x0000001e261a7224 */ /* 0x000fe400078e02ff */
[----:B------:R-:W-:Y:S02]  /*95a0*/  IMAD R13, R32, R40, R13 ;  /* 0x00000028200d7224 */ /* 0x000fe400078e020d */
[C---:B------:R-:W-:Y:S01]  /*95b0*/  IMAD R30, R38.reuse, R34, RZ ;  /* 0x00000022261e7224 */ /* 0x040fe200078e02ff */
[----:B------:R-:W-:Y:S01]  /*95c0*/  I2IP.S8.S32.SAT R34, R11, R10, RZ ;  /* 0x0000000a0b227239 */ /* 0x000fe200000014ff */
[----:B------:R-:W-:Y:S01]  /*95d0*/  IMAD R16, R38, R16, RZ ;  /* 0x0000001026107224 */ /* 0x000fe200078e02ff */
[----:B------:R-:W-:Y:S01]  /*95e0*/  SHF.R.S32.HI R10, RZ, 0x18, R61 ;  /* 0x00000018ff0a7819 */ /* 0x000fe2000001143d */
[----:B------:R-:W-:Y:S01]  /*95f0*/  IMAD R14, R6, R40, R14 ;  /* 0x00000028060e7224 */ /* 0x000fe200078e020e */
[----:B------:R-:W-:Y:S01]  /*9600*/  I2IP.S8.S32.SAT R61, R9, R8, R34 ;  /* 0x00000008093d7239 */ /* 0x000fe20000001422 */
[----:B------:R-:W-:Y:S01]  /*9610*/  IMAD R17, R38, R17, RZ ;  /* 0x0000001126117224 */ /* 0x000fe200078e02ff */
[----:B------:R-:W-:Y:S01]  /*9620*/  SHF.R.S32.HI R11, RZ, 0x18, R60 ;  /* 0x00000018ff0b7819 */ /* 0x000fe2000001143c */
[----:B------:R-:W-:Y:S01]  /*9630*/  IMAD R15, R42, R40, R15 ;  /* 0x000000282a0f7224 */ /* 0x000fe200078e020f */
[----:B------:R-:W-:Y:S01]  /*9640*/  I2IP.S8.S32.SAT R60, R5, R4, R33 ;  /* 0x00000004053c7239 */ /* 0x000fe20000001421 */
[C---:B------:R-:W-:Y:S01]  /*9650*/  IMAD R18, R38.reuse, R18, RZ ;  /* 0x0000001226127224 */ /* 0x040fe200078e02ff */
[----:B------:R-:W-:Y:S01]  /*9660*/  SHF.R.S32.HI R5, RZ, 0x18, R58 ;  /* 0x00000018ff057819 */ /* 0x000fe2000001143a */
[----:B------:R-:W-:Y:S01]  /*9670*/  IMAD R16, R7, R40, R16 ;  /* 0x0000002807107224 */ /* 0x000fe200078e0210 */
[----:B------:R-:W-:Y:S01]  /*9680*/  I2IP.S8.S32.SAT R14, R15, R14, RZ ;  /* 0x0000000e0f0e7239 */ /* 0x000fe200000014ff */
[----:B------:R-:W-:Y:S01]  /*9690*/  IMAD R19, R38, R19, RZ ;  /* 0x0000001326137224 */ /* 0x000fe200078e02ff */
[----:B------:R-:W-:Y:S01]  /*96a0*/  SHF.R.S32.HI R7, RZ, 0x18, R48 ;  /* 0x00000018ff077819 */ /* 0x000fe20000011430 */
[----:B------:R-:W-:Y:S01]  /*96b0*/  IMAD R17, R10, R40, R17 ;  /* 0x000000280a117224 */ /* 0x000fe200078e0211 */
[----:B------:R-:W-:Y:S01]  /*96c0*/  I2IP.S8.S32.SAT R62, R13, R12, R14 ;  /* 0x0000000c0d3e7239 */ /* 0x000fe2000000140e */
[-C--:B------:R-:W-:Y:S01]  /*96d0*/  IMAD R18, R11, R40.reuse, R18 ;  /* 0x000000280b127224 */ /* 0x080fe200078e0212 */
[----:B------:R-:W-:Y:S01]  /*96e0*/  SHF.R.S32.HI R6, RZ, 0x18, R57 ;  /* 0x00000018ff067819 */ /* 0x000fe20000011439 */
[----:B------:R-:W-:Y:S02]  /*96f0*/  IMAD.MOV.U32 R4, RZ, RZ, R59 ;  /* 0x000000ffff047224 */ /* 0x000fe400078e003b */
[-C--:B------:R-:W-:Y:S02]  /*9700*/  IMAD R19, R43, R40.reuse, R19 ;  /* 0x000000282b137224 */ /* 0x080fe400078e0213 */
[----:B------:R-:W-:Y:S01]  /*9710*/  IMAD R0, R4, R40, R0 ;  /* 0x0000002804007224 */ /* 0x000fe200078e0200 */
[----:B------:R-:W-:Y:S01]  /*9720*/  MOV R4, R56 ;  /* 0x0000003800047202 */ /* 0x000fe20000000f00 */
[----:B------:R-:W-:Y:S01]  /*9730*/  IMAD R23, R38, R23, RZ ;  /* 0x0000001726177224 */ /* 0x000fe200078e02ff */
[----:B------:R-:W-:Y:S01]  /*9740*/  I2IP.S8.S32.SAT R18, R19, R18, RZ ;  /* 0x0000001213127239 */ /* 0x000fe200000014ff */
[-C--:B------:R-:W-:Y:S01]  /*9750*/  IMAD R2, R5, R40.reuse, R2 ;  /* 0x0000002805027224 */ /* 0x080fe200078e0202 */
[----:B------:R-:W-:Y:S01]  /*9760*/  SHF.R.S32.HI R5, RZ, 0x18, R55 ;  /* 0x00000018ff057819 */ /* 0x000fe20000011437 */
[----:B------:R-:W-:Y:S01]  /*9770*/  IMAD R3, R6, R40, R3 ;  /* 0x0000002806037224 */ /* 0x000fe200078e0203 */
[----:B------:R-:W-:Y:S01]  /*9780*/  I2IP.S8.S32.SAT R63, R17, R16, R18 ;  /* 0x00000010113f7239 */ /* 0x000fe20000001412 */
[-C--:B------:R-:W-:Y:S01]  /*9790*/  IMAD R23, R44, R40.reuse, R23 ;  /* 0x000000282c177224 */ /* 0x080fe200078e0217 */
[----:B------:R-:W-:Y:S01]  /*97a0*/  SHF.R.S32.HI R6, RZ, 0x18, R54 ;  /* 0x00000018ff067819 */ /* 0x000fe20000011436 */
[-C--:B------:R-:W-:Y:S01]  /*97b0*/  IMAD R20, R4, R40.reuse, R20 ;  /* 0x0000002804147224 */ /* 0x080fe200078e0214 */
[----:B------:R-:W-:Y:S01]  /*97c0*/  MOV R4, R53 ;  /* 0x0000003500047202 */ /* 0x000fe20000000f00 */
[----:B------:R1:W-:Y:S01]  /*97d0*/  STS.128 [R69+UR44+0x5200], R60 ;  /* 0x0052003c45007988 */ /* 0x0003e20008000c2c */
[----:B------:R-:W-:Y:S01]  /*97e0*/  IMAD R27, R38, R27, RZ ;  /* 0x0000001b261b7224 */ /* 0x000fe200078e02ff */
[----:B------:R-:W-:Y:S01]  /*97f0*/  I2IP.S8.S32.SAT R3, R23, R3, RZ ;  /* 0x0000000317037239 */ /* 0x000fe200000014ff */
[-C--:B------:R-:W-:Y:S01]  /*9800*/  IMAD R21, R5, R40.reuse, R21 ;  /* 0x0000002805157224 */ /* 0x080fe200078e0215 */
[----:B------:R-:W-:Y:S01]  /*9810*/  SHF.R.S32.HI R5, RZ, 0x18, R52 ;  /* 0x00000018ff057819 */ /* 0x000fe20000011434 */
[-C--:B------:R-:W-:Y:S01]  /*9820*/  IMAD R22, R6, R40.reuse, R22 ;  /* 0x0000002806167224 */ /* 0x080fe200078e0216 */
[----:B------:R-:W-:Y:S01]  /*9830*/  SHF.R.S32.HI R6, RZ, 0x18, R49 ;  /* 0x00000018ff067819 */ /* 0x000fe20000011431 */
[-C--:B------:R-:W-:Y:S02]  /*9840*/  IMAD R27, R45, R40.reuse, R27 ;  /* 0x000000282d1b7224 */ /* 0x080fe400078e021b */
[-C--:B------:R-:W-:Y:S01]  /*9850*/  IMAD R24, R4, R40.reuse, R24 ;  /* 0x0000002804187224 */ /* 0x080fe200078e0218 */
[----:B------:R-:W-:Y:S01]  /*9860*/  SHF.R.S32.HI R4, RZ, 0x18, R51 ;  /* 0x00000018ff047819 */ /* 0x000fe20000011433 */
[----:B------:R-:W-:Y:S01]  /*9870*/  IMAD R25, R5, R40, R25 ;  /* 0x0000002805197224 */ /* 0x000fe200078e0219 */
[----:B------:R-:W-:Y:S01]  /*9880*/  MOV R5, R50 ;  /* 0x0000003200057202 */ /* 0x000fe20000000f00 */
[----:B------:R-:W-:Y:S02]  /*9890*/  IMAD R31, R38, R31, RZ ;  /* 0x0000001f261f7224 */ /* 0x000fe400078e02ff */
[----:B------:R-:W-:Y:S01]  /*98a0*/  IMAD R26, R4, R40, R26 ;  /* 0x00000028041a7224 */ /* 0x000fe200078e021a */
[----:B------:R-:W-:Y:S01]  /*98b0*/  I2IP.S8.S32.SAT R4, R2, R0, R3 ;  /* 0x0000000002047239 */ /* 0x000fe20000001403 */
[-C--:B------:R-:W-:Y:S02]  /*98c0*/  IMAD R31, R46, R40.reuse, R31 ;  /* 0x000000282e1f7224 */ /* 0x080fe400078e021f */
[----:B------:R-:W-:Y:S01]  /*98d0*/  IMAD R28, R5, R40, R28 ;  /* 0x00000028051c7224 */ /* 0x000fe200078e021c */
[----:B------:R-:W-:Y:S01]  /*98e0*/  I2IP.S8.S32.SAT R5, R27, R22, RZ ;  /* 0x000000161b057239 */ /* 0x000fe200000014ff */
[----:B------:R-:W-:Y:S01]  /*98f0*/  IMAD R29, R6, R40, R29 ;  /* 0x00000028061d7224 */ /* 0x000fe200078e021d */
[----:B------:R-:W-:Y:S01]  /*9900*/  I2IP.S8.S32.SAT R6, R31, R26, RZ ;  /* 0x0000001a1f067239 */ /* 0x000fe200000014ff */
[----:B------:R-:W-:Y:S01]  /*9910*/  IMAD R35, R38, R35, RZ ;  /* 0x0000002326237224 */ /* 0x000fe200078e02ff */
[----:B------:R-:W-:Y:S01]  /*9920*/  I2IP.S8.S32.SAT R5, R21, R20, R5 ;  /* 0x0000001415057239 */ /* 0x000fe20000001405 */
[----:B------:R-:W-:Y:S01]  /*9930*/  IMAD R30, R7, R40, R30 ;  /* 0x00000028071e7224 */ /* 0x000fe200078e021e */
[----:B------:R-:W-:Y:S01]  /*9940*/  I2IP.S8.S32.SAT R6, R25, R24, R6 ;  /* 0x0000001819067239 */ /* 0x000fe20000001406 */
[----:B------:R-:W-:Y:S05]  /*9950*/  IMAD R35, R47, R40, R35 ;  /* 0x000000282f237224 */ /* 0x000fea00078e0223 */
[----:B------:R-:W-:Y:S04]  /*9960*/  I2IP.S8.S32.SAT R7, R35, R30, RZ ;  /* 0x0000001e23077239 */ /* 0x000fe800000014ff */
[----:B------:R-:W-:Y:S05]  /*9970*/  I2IP.S8.S32.SAT R7, R29, R28, R7 ;  /* 0x0000001c1d077239 */ /* 0x000fea0000001407 */
        /* <DEDUP_REMOVED lines=18> */
.L_x_137:
[----:B------:R-:W-:Y:S05]  /*9aa0*/  BSYNC.RECONVERGENT B0 ;  /* 0x0000000000007941 */ /* 0x000fea0003800200 */
.L_x_136:
[----:B------:R-:W-:Y:S01]  /*9ab0*/  R2UR UR5, R76 ;  /* 0x000000004c0572ca */ /* 0x000fe200000e0000 */
[----:B------:R-:W-:Y:S01]  /*9ac0*/  BAR.SYNC.DEFER_BLOCKING 0x1, 0x80 ;  /* 0x0042000000007b1d */ /* 0x000fe20000010000 */
[----:B------:R-:W-:Y:S01]  /*9ad0*/  R2UR UR4, R77 ;  /* 0x000000004d0472ca */ /* 0x000fe200000e0000 */
[----:B------:R-:W-:Y:S01]  /*9ae0*/  UISETP.NE.AND UP0, UPT, UR46, URZ, UPT ;  /* 0x000000ff2e00728c */ /* 0x000fe2000bf05270 */
[----:B------:R-:W-:Y:S02]  /*9af0*/  ISETP.NE.AND P0, PT, R79, 0x2, PT ;  /* 0x000000024f00780c */ /* 0x000fe40003f05270 */
[----:B------:R-:W-:Y:S02]  /*9b00*/  ISETP.NE.AND P1, PT, R36, 0x4, PT ;  /* 0x000000042400780c */ /* 0x000fe40003f25270 */
[----:B------:R-:W-:Y:S02]  /*9b10*/  SEL R2, RZ, 0x1, P0 ;  /* 0x00000001ff027807 */ /* 0x000fe40000000000 */
[----:B------:R-:W-:Y:S02]  /*9b20*/  SEL R0, RZ, 0x1, P1 ;  /* 0x00000001ff007807 */ /* 0x000fe40000800000 */
[----:B------:R-:W-:Y:S01]  /*9b30*/  LOP3.LUT R83, R83, R2, RZ, 0x3c, !PT ;  /* 0x0000000253537212 */ /* 0x000fe200078e3cff */
[----:B------:R-:W-:Y:S01]  /*9b40*/  UIADD3 UR31, UPT, UPT, UR37, UR5, URZ ;  /* 0x00000005251f7290 */ /* 0x000fe2000fffe0ff */
[----:B------:R-:W-:Y:S01]  /*9b50*/  LOP3.LUT R84, R84, R0, RZ, 0x3c, !PT ;  /* 0x0000000054547212 */ /* 0x000fe200078e3cff */
[----:B------:R-:W-:Y:S01]  /*9b60*/  UIADD3 UR30, UPT, UPT, UR38, UR4, URZ ;  /* 0x00000004261e7290 */ /* 0x000fe2000fffe0ff */
[----:B------:R-:W-:Y:S02]  /*9b70*/  SEL R79, R79, RZ, P0 ;  /* 0x000000ff4f4f7207 */ /* 0x000fe40000000000 */
[----:B------:R-:W-:Y:S01]  /*9b80*/  SEL R36, R36, RZ, P1 ;  /* 0x000000ff24247207 */ /* 0x000fe20000800000 */
[----:B------:R-:W-:Y:S01]  /*9b90*/  UMOV UR36, UR59 ;  /* 0x0000003b00247c82 */ /* 0x000fe20008000000 */
[----:B------:R-:W-:Y:S07]  /*9ba0*/  BRA.U UP0, `(.L_x_138) ;  /* 0xffffffb900c47547 */ /* 0x000fee000b83ffff */
[----:B------:R-:W-:Y:S05]  /*9bb0*/  EXIT ;  /* 0x000000000000794d */ /* 0x000fea0003800000 */
.L_x_25:
[----:B---3--:R3:W4:Y:S02]  /*9bc0*/  SYNCS.PHASECHK.TRANS64.TRYWAIT P0, [R0+URZ+0x160], R2 ;  /* 0x00016002000075a7 */ /* 0x00872400080011ff */
[----:B----4-:R-:W-:Y:S05]  /*9bd0*/  @!P0 NANOSLEEP.SYNCS 0x989680 ;  /* 0x009896800000895d */ /* 0x010fea0003900000 */
[----:B------:R-:W4:Y:S02]  /*9be0*/  @!P0 SYNCS.PHASECHK.TRANS64 P0, [R0+URZ+0x160], R2 ;  /* 0x00016002000085a7 */ /* 0x000f2400080010ff */
[----:B----4-:R-:W-:Y:S05]  /*9bf0*/  @!P0 BRA `(.L_x_25) ;  /* 0xfffffffc00f08947 */ /* 0x010fea000383ffff */
[----:B------:R-:W-:Y:S05]  /*9c00*/  BRA `(.L_x_139) ;  /* 0xffffff7c00787947 */ /* 0x000fea000383ffff */
.L_x_28:
[----:B--2---:R-:W-:-:S07]  /*9c10*/  MOV R0, UR33 ;  /* 0x0000002100007c02 */ /* 0x004fce0008000f00 */
.L_x_140:
[----:B--2---:R2:W3:Y:S02]  /*9c20*/  SYNCS.PHASECHK.TRANS64.TRYWAIT P0, [R0+URZ+0x50], R3 ;  /* 0x00005003000075a7 */ /* 0x0044e400080011ff */
[----:B---3--:R-:W-:Y:S05]  /*9c30*/  @!P0 NANOSLEEP.SYNCS 0x989680 ;  /* 0x009896800000895d */ /* 0x008fea0003900000 */
[----:B------:R-:W3:Y:S02]  /*9c40*/  @!P0 SYNCS.PHASECHK.TRANS64 P0, [R0+URZ+0x50], R3 ;  /* 0x00005003000085a7 */ /* 0x000ee400080010ff */
[----:B---3--:R-:W-:Y:S05]  /*9c50*/  @!P0 BRA `(.L_x_140) ;  /* 0xfffffffc00f08947 */ /* 0x008fea000383ffff */
[----:B------:R-:W-:Y:S05]  /*9c60*/  BRA `(.L_x_27) ;  /* 0xffffff7c00c07947 */ /* 0x000fea000383ffff */
.L_x_35:
[----:B-1----:R-:W-:-:S07]  /*9c70*/  MOV R0, UR17 ;  /* 0x0000001100007c02 */ /* 0x002fce0008000f00 */
.L_x_141:
[----:B-1----:R1:W2:Y:S02]  /*9c80*/  SYNCS.PHASECHK.TRANS64.TRYWAIT P0, [R0+URZ+0x50], R3 ;  /* 0x00005003000075a7 */ /* 0x0022a400080011ff */
[----:B--2---:R-:W-:Y:S05]  /*9c90*/  @!P0 NANOSLEEP.SYNCS 0x989680 ;  /* 0x009896800000895d */ /* 0x004fea0003900000 */
[----:B------:R-:W2:Y:S02]  /*9ca0*/  @!P0 SYNCS.PHASECHK.TRANS64 P0, [R0+URZ+0x50], R3 ;  /* 0x00005003000085a7 */ /* 0x000ea400080010ff */
[----:B--2---:R-:W-:Y:S05]  /*9cb0*/  @!P0 BRA `(.L_x_141) ;  /* 0xfffffffc00f08947 */ /* 0x004fea000383ffff */
[----:B------:R-:W-:Y:S05]  /*9cc0*/  BRA `(.L_x_34) ;  /* 0xffffff80007c7947 */ /* 0x000fea000383ffff */
.L_x_40:
[----:B-1----:R1:W2:Y:S02]  /*9cd0*/  SYNCS.PHASECHK.TRANS64.TRYWAIT P0, [R3+URZ+0xf0], R0 ;  /* 0x0000f000030075a7 */ /* 0x0022a400080011ff */
[----:B--2---:R-:W-:Y:S05]  /*9ce0*/  @!P0 NANOSLEEP.SYNCS 0x989680 ;  /* 0x009896800000895d */ /* 0x004fea0003900000 */
[----:B------:R-:W2:Y:S02]  /*9cf0*/  @!P0 SYNCS.PHASECHK.TRANS64 P0, [R3+URZ+0xf0], R0 ;  /* 0x0000f000030085a7 */ /* 0x000ea400080010ff */
[----:B--2---:R-:W-:Y:S05]  /*9d00*/  @!P0 BRA `(.L_x_40) ;  /* 0xfffffffc00f08947 */ /* 0x004fea000383ffff */
[----:B------:R-:W-:Y:S05]  /*9d10*/  BRA `(.L_x_142) ;  /* 0xffffff8400207947 */ /* 0x000fea000383ffff */
.L_x_44:
[----:B------:R-:W-:-:S07]  /*9d20*/  MOV R0, UR4 ;  /* 0x0000000400007c02 */ /* 0x000fce0008000f00 */
.L_x_143:
[----:B-1----:R1:W2:Y:S02]  /*9d30*/  SYNCS.PHASECHK.TRANS64.TRYWAIT P0, [R0+URZ], R2 ;  /* 0x00000002000075a7 */ /* 0x0022a400080011ff */
[----:B--2---:R-:W-:Y:S05]  /*9d40*/  @!P0 NANOSLEEP.SYNCS 0x989680 ;  /* 0x009896800000895d */ /* 0x004fea0003900000 */
[----:B------:R-:W2:Y:S02]  /*9d50*/  @!P0 SYNCS.PHASECHK.TRANS64 P0, [R0+URZ], R2 ;  /* 0x00000002000085a7 */ /* 0x000ea400080010ff */
[----:B--2---:R-:W-:Y:S05]  /*9d60*/  @!P0 BRA `(.L_x_143) ;  /* 0xfffffffc00f08947 */ /* 0x004fea000383ffff */
[----:B------:R-:W-:Y:S05]  /*9d70*/  BRA `(.L_x_144) ;  /* 0xffffff8800cc7947 */ /* 0x000fea000383ffff */
.L_x_45:
[----:B------:R-:W-:-:S07]  /*9d80*/  MOV R0, UR5 ;  /* 0x0000000500007c02 */ /* 0x000fce0008000f00 */
.L_x_145:
[----:B-1----:R1:W2:Y:S02]  /*9d90*/  SYNCS.PHASECHK.TRANS64.TRYWAIT P0, [R0+URZ], R3 ;  /* 0x00000003000075a7 */ /* 0x0022a400080011ff */
[----:B--2---:R-:W-:Y:S05]  /*9da0*/  @!P0 NANOSLEEP.SYNCS 0x989680 ;  /* 0x009896800000895d */ /* 0x004fea0003900000 */
[----:B------:R-:W2:Y:S02]  /*9db0*/  @!P0 SYNCS.PHASECHK.TRANS64 P0, [R0+URZ], R3 ;  /* 0x00000003000085a7 */ /* 0x000ea400080010ff */
[----:B--2---:R-:W-:Y:S05]  /*9dc0*/  @!P0 BRA `(.L_x_145) ;  /* 0xfffffffc00f08947 */ /* 0x004fea000383ffff */
[----:B------:R-:W-:Y:S05]  /*9dd0*/  BRA `(.L_x_146) ;  /* 0xffffff8800d87947 */ /* 0x000fea000383ffff */
.L_x_46:
[----:B------:R-:W-:-:S07]  /*9de0*/  MOV R0, UR5 ;  /* 0x0000000500007c02 */ /* 0x000fce0008000f00 */
.L_x_147:
[----:B-1----:R1:W2:Y:S02]  /*9df0*/  SYNCS.PHASECHK.TRANS64.TRYWAIT P0, [R0+URZ], R3 ;  /* 0x00000003000075a7 */ /* 0x0022a400080011ff */
[----:B--2---:R-:W-:Y:S05]  /*9e00*/  @!P0 NANOSLEEP.SYNCS 0x989680 ;  /* 0x009896800000895d */ /* 0x004fea0003900000 */
[----:B------:R-:W2:Y:S02]  /*9e10*/  @!P0 SYNCS.PHASECHK.TRANS64 P0, [R0+URZ], R3 ;  /* 0x00000003000085a7 */ /* 0x000ea400080010ff */
[----:B--2---:R-:W-:Y:S05]  /*9e20*/  @!P0 BRA `(.L_x_147) ;  /* 0xfffffffc00f08947 */ /* 0x004fea000383ffff */
[----:B------:R-:W-:Y:S05]  /*9e30*/  BRA `(.L_x_148) ;  /* 0xffffff8800e47947 */ /* 0x000fea000383ffff */
.L_x_47:
[----:B------:R-:W-:-:S07]  /*9e40*/  MOV R0, UR5 ;  /* 0x0000000500007c02 */ /* 0x000fce0008000f00 */
.L_x_149:
[----:B-1----:R1:W2:Y:S02]  /*9e50*/  SYNCS.PHASECHK.TRANS64.TRYWAIT P0, [R0+URZ], R3 ;  /* 0x00000003000075a7 */ /* 0x0022a400080011ff */
[----:B--2---:R-:W-:Y:S05]  /*9e60*/  @!P0 NANOSLEEP.SYNCS 0x989680 ;  /* 0x009896800000895d */ /* 0x004fea0003900000 */
[----:B------:R-:W2:Y:S02]  /*9e70*/  @!P0 SYNCS.PHASECHK.TRANS64 P0, [R0+URZ], R3 ;  /* 0x00000003000085a7 */ /* 0x000ea400080010ff */
[----:B--2---:R-:W-:Y:S05]  /*9e80*/  @!P0 BRA `(.L_x_149) ;  /* 0xfffffffc00f08947 */ /* 0x004fea000383ffff */
[----:B------:R-:W-:Y:S05]  /*9e90*/  BRA `(.L_x_150) ;  /* 0xffffff8800f07947 */ /* 0x000fea000383ffff */
.L_x_48:
[----:B------:R-:W-:-:S07]  /*9ea0*/  MOV R0, UR5 ;  /* 0x0000000500007c02 */ /* 0x000fce0008000f00 */
.L_x_151:
[----:B-1----:R1:W2:Y:S02]  /*9eb0*/  SYNCS.PHASECHK.TRANS64.TRYWAIT P0, [R0+URZ], R3 ;  /* 0x00000003000075a7 */ /* 0x0022a400080011ff */
[----:B--2---:R-:W-:Y:S05]  /*9ec0*/  @!P0 NANOSLEEP.SYNCS 0x989680 ;  /* 0x009896800000895d */ /* 0x004fea0003900000 */
[----:B------:R-:W2:Y:S02]  /*9ed0*/  @!P0 SYNCS.PHASECHK.TRANS64 P0, [R0+URZ], R3 ;  /* 0x00000003000085a7 */ /* 0x000ea400080010ff */
[----:B--2---:R-:W-:Y:S05]  /*9ee0*/  @!P0 BRA `(.L_x_151) ;  /* 0xfffffffc00f08947 */ /* 0x004fea000383ffff */
[----:B------:R-:W-:Y:S05]  /*9ef0*/  BRA `(.L_x_152) ;  /* 0xffffff8800fc7947 */ /* 0x000fea000383ffff */
.L_x_49:
[----:B------:R-:W-:-:S07]  /*9f00*/  MOV R0, UR5 ;  /* 0x0000000500007c02 */ /* 0x000fce0008000f00 */
.L_x_153:
[----:B-1----:R1:W2:Y:S02]  /*9f10*/  SYNCS.PHASECHK.TRANS64.TRYWAIT P0, [R0+URZ], R3 ;  /* 0x00000003000075a7 */ /* 0x0022a400080011ff */
[----:B--2---:R-:W-:Y:S05]  /*9f20*/  @!P0 NANOSLEEP.SYNCS 0x989680 ;  /* 0x009896800000895d */ /* 0x004fea0003900000 */
[----:B------:R-:W2:Y:S02]  /*9f30*/  @!P0 SYNCS.PHASECHK.TRANS64 P0, [R0+URZ], R3 ;  /* 0x00000003000085a7 */ /* 0x000ea400080010ff */
[----:B--2---:R-:W-:Y:S05]  /*9f40*/  @!P0 BRA `(.L_x_153) ;  /* 0xfffffffc00f08947 */ /* 0x004fea000383ffff */
[----:B------:R-:W-:Y:S05]  /*9f50*/  BRA `(.L_x_154) ;  /* 0xffffff8c00087947 */ /* 0x000fea000383ffff */
.L_x_50:
[----:B------:R-:W-:-:S07]  /*9f60*/  MOV R0, UR5 ;  /* 0x0000000500007c02 */ /* 0x000fce0008000f00 */
.L_x_155:
[----:B-1----:R1:W2:Y:S02]  /*9f70*/  SYNCS.PHASECHK.TRANS64.TRYWAIT P0, [R0+URZ], R3 ;  /* 0x00000003000075a7 */ /* 0x0022a400080011ff */
[----:B--2---:R-:W-:Y:S05]  /*9f80*/  @!P0 NANOSLEEP.SYNCS 0x989680 ;  /* 0x009896800000895d */ /* 0x004fea0003900000 */
[----:B------:R-:W2:Y:S02]  /*9f90*/  @!P0 SYNCS.PHASECHK.TRANS64 P0, [R0+URZ], R3 ;  /* 0x00000003000085a7 */ /* 0x000ea400080010ff */
[----:B--2---:R-:W-:Y:S05]  /*9fa0*/  @!P0 BRA `(.L_x_155) ;  /* 0xfffffffc00f08947 */ /* 0x004fea000383ffff */
[----:B------:R-:W-:Y:S05]  /*9fb0*/  BRA `(.L_x_156) ;  /* 0xffffff8c00147947 */ /* 0x000fea000383ffff */
.L_x_51:
[----:B------:R-:W-:-:S07]  /*9fc0*/  MOV R0, UR5 ;  /* 0x0000000500007c02 */ /* 0x000fce0008000f00 */
.L_x_157:
[----:B-1----:R1:W2:Y:S02]  /*9fd0*/  SYNCS.PHASECHK.TRANS64.TRYWAIT P0, [R0+URZ], R3 ;  /* 0x00000003000075a7 */ /* 0x0022a400080011ff */
[----:B--2---:R-:W-:Y:S05]  /*9fe0*/  @!P0 NANOSLEEP.SYNCS 0x989680 ;  /* 0x009896800000895d */ /* 0x004fea0003900000 */
[----:B------:R-:W2:Y:S02]  /*9ff0*/  @!P0 SYNCS.PHASECHK.TRANS64 P0, [R0+URZ], R3 ;  /* 0x00000003000085a7 */ /* 0x000ea400080010ff */
[----:B--2---:R-:W-:Y:S05]  /*a000*/  @!P0 BRA `(.L_x_157) ;  /* 0xfffffffc00f08947 */ /* 0x004fea000383ffff */
[----:B------:R-:W-:Y:S05]  /*a010*/  BRA `(.L_x_158) ;  /* 0xffffff8c00207947 */ /* 0x000fea000383ffff */
.L_x_52:
[----:B------:R-:W-:-:S07]  /*a020*/  MOV R0, UR5 ;  /* 0x0000000500007c02 */ /* 0x000fce0008000f00 */
.L_x_159:
[----:B-1----:R1:W2:Y:S02]  /*a030*/  SYNCS.PHASECHK.TRANS64.TRYWAIT P0, [R0+URZ], R3 ;  /* 0x00000003000075a7 */ /* 0x0022a400080011ff */
[----:B--2---:R-:W-:Y:S05]  /*a040*/  @!P0 NANOSLEEP.SYNCS 0x989680 ;  /* 0x009896800000895d */ /* 0x004fea0003900000 */
[----:B------:R-:W2:Y:S02]  /*a050*/  @!P0 SYNCS.PHASECHK.TRANS64 P0, [R0+URZ], R3 ;  /* 0x00000003000085a7 */ /* 0x000ea400080010ff */
[----:B--2---:R-:W-:Y:S05]  /*a060*/  @!P0 BRA `(.L_x_159) ;  /* 0xfffffffc00f08947 */ /* 0x004fea000383ffff */
[----:B------:R-:W-:Y:S05]  /*a070*/  BRA `(.L_x_160) ;  /* 0xffffff8c002c7947 */ /* 0x000fea000383ffff */
.L_x_55:
[----:B--2---:R2:W3:Y:S02]  /*a080*/  SYNCS.PHASECHK.TRANS64.TRYWAIT P0, [R2+URZ+0x150], R4 ;  /* 0x00015004020075a7 */ /* 0x0044e400080011ff */
[----:B---3--:R-:W-:Y:S05]  /*a090*/  @!P0 NANOSLEEP.SYNCS 0x989680 ;  /* 0x009896800000895d */ /* 0x008fea0003900000 */
[----:B------:R-:W3:Y:S02]  /*a0a0*/  @!P0 SYNCS.PHASECHK.TRANS64 P0, [R2+URZ+0x150], R4 ;  /* 0x00015004020085a7 */ /* 0x000ee400080010ff */
[----:B---3--:R-:W-:Y:S05]  /*a0b0*/  @!P0 BRA `(.L_x_55) ;  /* 0xfffffffc00f08947 */ /* 0x008fea000383ffff */
[----:B------:R-:W-:Y:S05]  /*a0c0*/  BRA `(.L_x_161) ;  /* 0xffffff8c00887947 */ /* 0x000fea000383ffff */
.L_x_56:
[----:B------:R-:W-:-:S07]  /*a0d0*/  MOV R2, UR4 ;  /* 0x0000000400027c02 */ /* 0x000fce0008000f00 */
.L_x_162:
[----:B--2---:R2:W3:Y:S02]  /*a0e0*/  SYNCS.PHASECHK.TRANS64.TRYWAIT P0, [R2+URZ+0x100], R5 ;  /* 0x00010005020075a7 */ /* 0x0044e400080011ff */
[----:B---3--:R-:W-:Y:S05]  /*a0f0*/  @!P0 NANOSLEEP.SYNCS 0x989680 ;  /* 0x009896800000895d */ /* 0x008fea0003900000 */
[----:B------:R-:W3:Y:S02]  /*a100*/  @!P0 SYNCS.PHASECHK.TRANS64 P0, [R2+URZ+0x100], R5 ;  /* 0x00010005020085a7 */ /* 0x000ee400080010ff */
[----:B---3--:R-:W-:Y:S05]  /*a110*/  @!P0 BRA `(.L_x_162) ;  /* 0xfffffffc00f08947 */ /* 0x008fea000383ffff */
[----:B------:R-:W-:Y:S05]  /*a120*/  BRA `(.L_x_163) ;  /* 0xffffff8c00987947 */ /* 0x000fea000383ffff */
.L_x_57:
[----:B--2---:R2:W3:Y:S02]  /*a130*/  SYNCS.PHASECHK.TRANS64.TRYWAIT P1, [R2+URZ+0xf0], R4 ;  /* 0x0000f004020075a7 */ /* 0x0044e400080211ff */
[----:B---3--:R-:W-:Y:S05]  /*a140*/  @!P1 NANOSLEEP.SYNCS 0x989680 ;  /* 0x009896800000995d */ /* 0x008fea0003900000 */
[----:B------:R-:W3:Y:S02]  /*a150*/  @!P1 SYNCS.PHASECHK.TRANS64 P1, [R2+URZ+0xf0], R4 ;  /* 0x0000f004020095a7 */ /* 0x000ee400080210ff */
[----:B---3--:R-:W-:Y:S05]  /*a160*/  @!P1 BRA `(.L_x_57) ;  /* 0xfffffffc00f09947 */ /* 0x008fea000383ffff */
[----:B------:R-:W-:Y:S05]  /*a170*/  BRA `(.L_x_164) ;  /* 0xffffff8c00c87947 */ /* 0x000fea000383ffff */
.L_x_60:
[----:B------:R-:W-:-:S07]  /*a180*/  MOV R0, UR4 ;  /* 0x0000000400007c02 */ /* 0x000fce0008000f00 */
.L_x_165:
[----:B--2---:R2:W3:Y:S02]  /*a190*/  SYNCS.PHASECHK.TRANS64.TRYWAIT P0, [R0+URZ+0x100], R2 ;  /* 0x00010002000075a7 */ /* 0x0044e400080011ff */
[----:B---3--:R-:W-:Y:S05]  /*a1a0*/  @!P0 NANOSLEEP.SYNCS 0x989680 ;  /* 0x009896800000895d */ /* 0x008fea0003900000 */
[----:B------:R-:W3:Y:S02]  /*a1b0*/  @!P0 SYNCS.PHASECHK.TRANS64 P0, [R0+URZ+0x100], R2 ;  /* 0x00010002000085a7 */ /* 0x000ee400080010ff */
[----:B---3--:R-:W-:Y:S05]  /*a1c0*/  @!P0 BRA `(.L_x_165) ;  /* 0xfffffffc00f08947 */ /* 0x008fea000383ffff */
[----:B------:R-:W-:Y:S05]  /*a1d0*/  BRA `(.L_x_59) ;  /* 0xffffff90001c7947 */ /* 0x000fea000383ffff */
.L_x_67:
[----:B-1----:R1:W2:Y:S02]  /*a1e0*/  SYNCS.PHASECHK.TRANS64.TRYWAIT P1, [R0+URZ+0xf0], R2 ;  /* 0x0000f002000075a7 */ /* 0x0022a400080211ff */
[----:B--2---:R-:W-:Y:S05]  /*a1f0*/  @!P1 NANOSLEEP.SYNCS 0x989680 ;  /* 0x009896800000995d */ /* 0x004fea0003900000 */
[----:B------:R-:W2:Y:S02]  /*a200*/  @!P1 SYNCS.PHASECHK.TRANS64 P1, [R0+URZ+0xf0], R2 ;  /* 0x0000f002000095a7 */ /* 0x000ea400080210ff */
[----:B--2---:R-:W-:Y:S05]  /*a210*/  @!P1 BRA `(.L_x_67) ;  /* 0xfffffffc00f09947 */ /* 0x004fea000383ffff */
[----:B------:R-:W-:Y:S05]  /*a220*/  BRA `(.L_x_166) ;  /* 0xffffff9400807947 */ /* 0x000fea000383ffff */
.L_x_68:
[----:B------:R-:W-:-:S07]  /*a230*/  MOV R2, UR23 ;  /* 0x0000001700027c02 */ /* 0x000fce0008000f00 */
.L_x_167:
[----:B-1----:R1:W2:Y:S02]  /*a240*/  SYNCS.PHASECHK.TRANS64.TRYWAIT P0, [R2+URZ+0x130], R0 ;  /* 0x00013000020075a7 */ /* 0x0022a400080011ff */
[----:B--2---:R-:W-:Y:S05]  /*a250*/  @!P0 NANOSLEEP.SYNCS 0x989680 ;  /* 0x009896800000895d */ /* 0x004fea0003900000 */
[----:B------:R-:W2:Y:S02]  /*a260*/  @!P0 SYNCS.PHASECHK.TRANS64 P0, [R2+URZ+0x130], R0 ;  /* 0x00013000020085a7 */ /* 0x000ea400080010ff */
[----:B--2---:R-:W-:Y:S05]  /*a270*/  @!P0 BRA `(.L_x_167) ;  /* 0xfffffffc00f08947 */ /* 0x004fea000383ffff */
[----:B------:R-:W-:Y:S05]  /*a280*/  BRA `(.L_x_168) ;  /* 0xffffff9400d07947 */ /* 0x000fea000383ffff */
.L_x_71:
[----:B------:R-:W-:Y:S07]  /*a290*/  MOV R0, UR5 ;  /* 0x0000000500007c02 */ /* 0x000fee0008000f00 */
.L_x_169:
[----:B-1----:R1:W2:Y:S02]  /*a2a0*/  SYNCS.PHASECHK.TRANS64.TRYWAIT P0, [R0+URZ], R2 ;  /* 0x00000002000075a7 */ /* 0x0022a400080011ff */
[----:B--2---:R-:W-:Y:S05]  /*a2b0*/  @!P0 NANOSLEEP.SYNCS 0x989680 ;  /* 0x009896800000895d */ /* 0x004fea0003900000 */
[----:B------:R-:W2:Y:S02]  /*a2c0*/  @!P0 SYNCS.PHASECHK.TRANS64 P0, [R0+URZ], R2 ;  /* 0x00000002000085a7 */ /* 0x000ea400080010ff */
[----:B--2---:R-:W-:Y:S05]  /*a2d0*/  @!P0 BRA `(.L_x_169) ;  /* 0xfffffffc00f08947 */ /* 0x004fea000383ffff */
[----:B------:R-:W-:Y:S05]  /*a2e0*/  BRA `(.L_x_70) ;  /* 0xffffff9400ec7947 */ /* 0x000fea000383ffff */
.L_x_74:
[----:B------:R-:W-:-:S07]  /*a2f0*/  MOV R0, UR4 ;  /* 0x0000000400007c02 */ /* 0x000fce0008000f00 */
.L_x_170:
[----:B--2---:R2:W4:Y:S02]  /*a300*/  SYNCS.PHASECHK.TRANS64.TRYWAIT P0, [R0+URZ], R2 ;  /* 0x00000002000075a7 */ /* 0x00452400080011ff */
[----:B----4-:R-:W-:Y:S05]  /*a310*/  @!P0 NANOSLEEP.SYNCS 0x989680 ;  /* 0x009896800000895d */ /* 0x010fea0003900000 */
[----:B------:R-:W4:Y:S02]  /*a320*/  @!P0 SYNCS.PHASECHK.TRANS64 P0, [R0+URZ], R2 ;  /* 0x00000002000085a7 */ /* 0x000f2400080010ff */
[----:B----4-:R-:W-:Y:S05]  /*a330*/  @!P0 BRA `(.L_x_170) ;  /* 0xfffffffc00f08947 */ /* 0x010fea000383ffff */
[----:B------:R-:W-:Y:S05]  /*a340*/  BRA `(.L_x_171) ;  /* 0xffffff9800a07947 */ /* 0x000fea000383ffff */
.L_x_75:
[----:B------:R-:W-:-:S07]  /*a350*/  MOV R0, UR5 ;  /* 0x0000000500007c02 */ /* 0x000fce0008000f00 */
.L_x_172:
[----:B-1----:R1:W2:Y:S02]  /*a360*/  SYNCS.PHASECHK.TRANS64.TRYWAIT P0, [R0+URZ], R3 ;  /* 0x00000003000075a7 */ /* 0x0022a400080011ff */
[----:B--2---:R-:W-:Y:S05]  /*a370*/  @!P0 NANOSLEEP.SYNCS 0x989680 ;  /* 0x009896800000895d */ /* 0x004fea0003900000 */
[----:B------:R-:W2:Y:S02]  /*a380*/  @!P0 SYNCS.PHASECHK.TRANS64 P0, [R0+URZ], R3 ;  /* 0x00000003000085a7 */ /* 0x000ea400080010ff */
[----:B--2---:R-:W-:Y:S05]  /*a390*/  @!P0 BRA `(.L_x_172) ;  /* 0xfffffffc00f08947 */ /* 0x004fea000383ffff */
[----:B------:R-:W-:Y:S05]  /*a3a0*/  BRA `(.L_x_173) ;  /* 0xffffff9800ac7947 */ /* 0x000fea000383ffff */
.L_x_76:
[----:B------:R-:W-:-:S07]  /*a3b0*/  MOV R0, UR5 ;  /* 0x0000000500007c02 */ /* 0x000fce0008000f00 */
.L_x_174:
[----:B-1----:R1:W2:Y:S02]  /*a3c0*/  SYNCS.PHASECHK.TRANS64.TRYWAIT P0, [R0+URZ], R3 ;  /* 0x00000003000075a7 */ /* 0x0022a400080011ff */
[----:B--2---:R-:W-:Y:S05]  /*a3d0*/  @!P0 NANOSLEEP.SYNCS 0x989680 ;  /* 0x009896800000895d */ /* 0x004fea0003900000 */
[----:B------:R-:W2:Y:S02]  /*a3e0*/  @!P0 SYNCS.PHASECHK.TRANS64 P0, [R0+URZ], R3 ;  /* 0x00000003000085a7 */ /* 0x000ea400080010ff */
[----:B--2---:R-:W-:Y:S05]  /*a3f0*/  @!P0 BRA `(.L_x_174) ;  /* 0xfffffffc00f08947 */ /* 0x004fea000383ffff */
[----:B------:R-:W-:Y:S05]  /*a400*/  BRA `(.L_x_175) ;  /* 0xffffff9800b87947 */ /* 0x000fea000383ffff */
.L_x_77:
[----:B-1----:R-:W-:-:S07]  /*a410*/  MOV R0, UR4 ;  /* 0x0000000400007c02 */ /* 0x002fce0008000f00 */
.L_x_176:
[----:B-1----:R1:W2:Y:S02]  /*a420*/  SYNCS.PHASECHK.TRANS64.TRYWAIT P0, [R0+URZ], R2 ;  /* 0x00000002000075a7 */ /* 0x0022a400080011ff */
[----:B--2---:R-:W-:Y:S05]  /*a430*/  @!P0 NANOSLEEP.SYNCS 0x989680 ;  /* 0x009896800000895d */ /* 0x004fea0003900000 */
[----:B------:R-:W2:Y:S02]  /*a440*/  @!P0 SYNCS.PHASECHK.TRANS64 P0, [R0+URZ], R2 ;  /* 0x00000002000085a7 */ /* 0x000ea400080010ff */
[----:B--2---:R-:W-:Y:S05]  /*a450*/  @!P0 BRA `(.L_x_176) ;  /* 0xfffffffc00f08947 */ /* 0x004fea000383ffff */
[----:B------:R-:W-:Y:S05]  /*a460*/  BRA `(.L_x_177) ;  /* 0xffffff9800c47947 */ /* 0x000fea000383ffff */
.L_x_82:
[----:B--2---:R2:W3:Y:S02]  /*a470*/  SYNCS.PHASECHK.TRANS64.TRYWAIT P0, [R8+URZ+0xf0], R0 ;  /* 0x0000f000080075a7 */ /* 0x0044e400080011ff */
[----:B---3--:R-:W-:Y:S05]  /*a480*/  @!P0 NANOSLEEP.SYNCS 0x989680 ;  /* 0x009896800000895d */ /* 0x008fea0003900000 */
[----:B------:R-:W3:Y:S02]  /*a490*/  @!P0 SYNCS.PHASECHK.TRANS64 P0, [R8+URZ+0xf0], R0 ;  /* 0x0000f000080085a7 */ /* 0x000ee400080010ff */
[----:B---3--:R-:W-:Y:S05]  /*a4a0*/  @!P0 BRA `(.L_x_82) ;  /* 0xfffffffc00f08947 */ /* 0x008fea000383ffff */
[----:B------:R-:W-:Y:S05]  /*a4b0*/  BRA `(.L_x_178) ;  /* 0xffffff9c00f87947 */ /* 0x000fea000383ffff */
.L_x_85:
[----:B--2---:R-:W-:Y:S07]  /*a4c0*/  MOV R0, UR21 ;  /* 0x0000001500007c02 */ /* 0x004fee0008000f00 */
.L_x_179:
[----:B--2---:R2:W3:Y:S02]  /*a4d0*/  SYNCS.PHASECHK.TRANS64.TRYWAIT P1, [R0+URZ+0xe8], R2 ;  /* 0x0000e802000075a7 */ /* 0x0044e400080211ff */
[----:B---3--:R-:W-:Y:S05]  /*a4e0*/  @!P1 NANOSLEEP.SYNCS 0x989680 ;  /* 0x009896800000995d */ /* 0x008fea0003900000 */
[----:B------:R-:W3:Y:S02]  /*a4f0*/  @!P1 SYNCS.PHASECHK.TRANS64 P1, [R0+URZ+0xe8], R2 ;  /* 0x0000e802000095a7 */ /* 0x000ee400080210ff */
[----:B---3--:R-:W-:Y:S05]  /*a500*/  @!P1 BRA `(.L_x_179) ;  /* 0xfffffffc00f09947 */ /* 0x008fea000383ffff */
[----:B------:R-:W-:Y:S05]  /*a510*/  BRA `(.L_x_84) ;  /* 0xffffffa400747947 */ /* 0x000fea000383ffff */
.L_x_88:
[----:B--2---:R-:W-:Y:S07]  /*a520*/  MOV R0, UR21 ;  /* 0x0000001500007c02 */ /* 0x004fee0008000f00 */
.L_x_180:
[----:B--2---:R2:W3:Y:S02]  /*a530*/  SYNCS.PHASECHK.TRANS64.TRYWAIT P0, [R0+URZ+0xc0], R4 ;  /* 0x0000c004000075a7 */ /* 0x0044e400080011ff */
[----:B---3--:R-:W-:Y:S05]  /*a540*/  @!P0 NANOSLEEP.SYNCS 0x989680 ;  /* 0x009896800000895d */ /* 0x008fea0003900000 */
[----:B------:R-:W3:Y:S02]  /*a550*/  @!P0 SYNCS.PHASECHK.TRANS64 P0, [R0+URZ+0xc0], R4 ;  /* 0x0000c004000085a7 */ /* 0x000ee400080010ff */
[----:B---3--:R-:W-:Y:S05]  /*a560*/  @!P0 BRA `(.L_x_180) ;  /* 0xfffffffc00f08947 */ /* 0x008fea000383ffff */
[----:B------:R-:W-:Y:S05]  /*a570*/  BRA `(.L_x_181) ;  /* 0xffffffa400cc7947 */ /* 0x000fea000383ffff */
.L_x_89:
[----:B------:R-:W-:Y:S07]  /*a580*/  MOV R0, UR21 ;  /* 0x0000001500007c02 */ /* 0x000fee0008000f00 */
.L_x_182:
[----:B--2---:R2:W3:Y:S02]  /*a590*/  SYNCS.PHASECHK.TRANS64.TRYWAIT P0, [R0+URZ+0xc8], R4 ;  /* 0x0000c804000075a7 */ /* 0x0044e400080011ff */
[----:B---3--:R-:W-:Y:S05]  /*a5a0*/  @!P0 NANOSLEEP.SYNCS 0x989680 ;  /* 0x009896800000895d */ /* 0x008fea0003900000 */
[----:B------:R-:W3:Y:S02]  /*a5b0*/  @!P0 SYNCS.PHASECHK.TRANS64 P0, [R0+URZ+0xc8], R4 ;  /* 0x0000c804000085a7 */ /* 0x000ee400080010ff */
[----:B---3--:R-:W-:Y:S05]  /*a5c0*/  @!P0 BRA `(.L_x_182) ;  /* 0xfffffffc00f08947 */ /* 0x008fea000383ffff */
[----:B------:R-:W-:Y:S05]  /*a5d0*/  BRA `(.L_x_183) ;  /* 0xffffffa800087947 */ /* 0x000fea000383ffff */
.L_x_90:
[----:B------:R-:W-:Y:S07]  /*a5e0*/  MOV R0, UR21 ;  /* 0x0000001500007c02 */ /* 0x000fee0008000f00 */
.L_x_184:
[----:B--2---:R2:W3:Y:S02]  /*a5f0*/  SYNCS.PHASECHK.TRANS64.TRYWAIT P0, [R0+URZ+0xd0], R4 ;  /* 0x0000d004000075a7 */ /* 0x0044e400080011ff */
[----:B---3--:R-:W-:Y:S05]  /*a600*/  @!P0 NANOSLEEP.SYNCS 0x989680 ;  /* 0x009896800000895d */ /* 0x008fea0003900000 */
[----:B------:R-:W3:Y:S02]  /*a610*/  @!P0 SYNCS.PHASECHK.TRANS64 P0, [R0+URZ+0xd0], R4 ;  /* 0x0000d004000085a7 */ /* 0x000ee400080010ff */
[----:B---3--:R-:W-:Y:S05]  /*a620*/  @!P0 BRA `(.L_x_184) ;  /* 0xfffffffc00f08947 */ /* 0x008fea000383ffff */
[----:B------:R-:W-:Y:S05]  /*a630*/  BRA `(.L_x_185) ;  /* 0xffffffa800507947 */ /* 0x000fea000383ffff */
.L_x_91:
[----:B------:R-:W-:Y:S07]  /*a640*/  MOV R0, UR21 ;  /* 0x0000001500007c02 */ /* 0x000fee0008000f00 */
.L_x_186:
[----:B--2---:R2:W3:Y:S02]  /*a650*/  SYNCS.PHASECHK.TRANS64.TRYWAIT P0, [R0+URZ+0xd8], R4 ;  /* 0x0000d804000075a7 */ /* 0x0044e400080011ff */
[----:B---3--:R-:W-:Y:S05]  /*a660*/  @!P0 NANOSLEEP.SYNCS 0x989680 ;  /* 0x009896800000895d */ /* 0x008fea0003900000 */
[----:B------:R-:W3:Y:S02]  /*a670*/  @!P0 SYNCS.PHASECHK.TRANS64 P0, [R0+URZ+0xd8], R4 ;  /* 0x0000d804000085a7 */ /* 0x000ee400080010ff */
[----:B---3--:R-:W-:Y:S05]  /*a680*/  @!P0 BRA `(.L_x_186) ;  /* 0xfffffffc00f08947 */ /* 0x008fea000383ffff */
[----:B------:R-:W-:Y:S05]  /*a690*/  BRA `(.L_x_187) ;  /* 0xffffffa8009c7947 */ /* 0x000fea000383ffff */
.L_x_93:
[----:B------:R-:W-:-:S07]  /*a6a0*/  MOV R0, UR21 ;  /* 0x0000001500007c02 */ /* 0x000fce0008000f00 */
.L_x_188:
[----:B---3--:R3:W4:Y:S02]  /*a6b0*/  SYNCS.PHASECHK.TRANS64.TRYWAIT P0, [R0+URZ+0xc0], R2 ;  /* 0x0000c002000075a7 */ /* 0x00872400080011ff */
[----:B----4-:R-:W-:Y:S05]  /*a6c0*/  @!P0 NANOSLEEP.SYNCS 0x989680 ;  /* 0x009896800000895d */ /* 0x010fea0003900000 */
[----:B------:R-:W4:Y:S02]  /*a6d0*/  @!P0 SYNCS.PHASECHK.TRANS64 P0, [R0+URZ+0xc0], R2 ;  /* 0x0000c002000085a7 */ /* 0x000f2400080010ff */
[----:B----4-:R-:W-:Y:S05]  /*a6e0*/  @!P0 BRA `(.L_x_188) ;  /* 0xfffffffc00f08947 */ /* 0x010fea000383ffff */
[----:B------:R-:W-:Y:S05]  /*a6f0*/  BRA `(.L_x_189) ;  /* 0xffffffac00147947 */ /* 0x000fea000383ffff */
.L_x_94:
[----:B---3--:R-:W-:-:S07]  /*a700*/  MOV R0, UR21 ;  /* 0x0000001500007c02 */ /* 0x008fce0008000f00 */
.L_x_190:
[----:B---3--:R3:W4:Y:S02]  /*a710*/  SYNCS.PHASECHK.TRANS64.TRYWAIT P0, [R0+URZ+0xc8], R2 ;  /* 0x0000c802000075a7 */ /* 0x00872400080011ff */
[----:B----4-:R-:W-:Y:S05]  /*a720*/  @!P0 NANOSLEEP.SYNCS 0x989680 ;  /* 0x009896800000895d */ /* 0x010fea0003900000 */
[----:B------:R-:W4:Y:S02]  /*a730*/  @!P0 SYNCS.PHASECHK.TRANS64 P0, [R0+URZ+0xc8], R2 ;  /* 0x0000c802000085a7 */ /* 0x000f2400080010ff */
[----:B----4-:R-:W-:Y:S05]  /*a740*/  @!P0 BRA `(.L_x_190) ;  /* 0xfffffffc00f08947 */ /* 0x010fea000383ffff */
[----:B------:R-:W-:Y:S05]  /*a750*/  BRA `(.L_x_191) ;  /* 0xffffffac00047947 */ /* 0x000fea000383ffff */
.L_x_95:
[----:B---3--:R-:W-:-:S07]  /*a760*/  MOV R0, UR21 ;  /* 0x0000001500007c02 */ /* 0x008fce0008000f00 */
.L_x_192:
[----:B---3--:R3:W4:Y:S02]  /*a770*/  SYNCS.PHASECHK.TRANS64.TRYWAIT P0, [R0+URZ+0xd0], R2 ;  /* 0x0000d002000075a7 */ /* 0x00872400080011ff */
[----:B----4-:R-:W-:Y:S05]  /*a780*/  @!P0 NANOSLEEP.SYNCS 0x989680 ;  /* 0x009896800000895d */ /* 0x010fea0003900000 */
[----:B------:R-:W4:Y:S02]  /*a790*/  @!P0 SYNCS.PHASECHK.TRANS64 P0, [R0+URZ+0xd0], R2 ;  /* 0x0000d002000085a7 */ /* 0x000f2400080010ff */
[----:B----4-:R-:W-:Y:S05]  /*a7a0*/  @!P0 BRA `(.L_x_192) ;  /* 0xfffffffc00f08947 */ /* 0x010fea000383ffff */
[----:B------:R-:W-:Y:S05]  /*a7b0*/  BRA `(.L_x_193) ;  /* 0xffffffa800f47947 */ /* 0x000fea000383ffff */
.L_x_97:
[----:B-1----:R1:W2:Y:S02]  /*a7c0*/  SYNCS.PHASECHK.TRANS64.TRYWAIT P0, [R3+URZ+0xf0], R0 ;  /* 0x0000f000030075a7 */ /* 0x0022a400080011ff */
[----:B--2---:R-:W-:Y:S05]  /*a7d0*/  @!P0 NANOSLEEP.SYNCS 0x989680 ;  /* 0x009896800000895d */ /* 0x004fea0003900000 */
[----:B------:R-:W2:Y:S02]  /*a7e0*/  @!P0 SYNCS.PHASECHK.TRANS64 P0, [R3+URZ+0xf0], R0 ;  /* 0x0000f000030085a7 */ /* 0x000ea400080010ff */
[----:B--2---:R-:W-:Y:S05]  /*a7f0*/  @!P0 BRA `(.L_x_97) ;  /* 0xfffffffc00f08947 */ /* 0x004fea000383ffff */
[----:B------:R-:W-:Y:S05]  /*a800*/  BRA `(.L_x_194) ;  /* 0xffffffac00c07947 */ /* 0x000fea000383ffff */
.L_x_108:
[----:B-1----:R1:W2:Y:S02]  /*a810*/  SYNCS.PHASECHK.TRANS64.TRYWAIT P1, [R2+URZ+0xa0], R0 ;  /* 0x0000a000020075a7 */ /* 0x0022a400080211ff */
[----:B--2---:R-:W-:Y:S05]  /*a820*/  @!P1 NANOSLEEP.SYNCS 0x989680 ;  /* 0x009896800000995d */ /* 0x004fea0003900000 */
[----:B------:R-:W2:Y:S02]  /*a830*/  @!P1 SYNCS.PHASECHK.TRANS64 P1, [R2+URZ+0xa0], R0 ;  /* 0x0000a000020095a7 */ /* 0x000ea400080210ff */
[----:B--2---:R-:W-:Y:S05]  /*a840*/  @!P1 BRA `(.L_x_108) ;  /* 0xfffffffc00f09947 */ /* 0x004fea000383ffff */
[----:B------:R-:W-:Y:S05]  /*a850*/  BRA `(.L_x_107) ;  /* 0xffffffbc00347947 */ /* 0x000fea000383ffff */
.L_x_110:
[----:B-1----:R1:W2:Y:S02]  /*a860*/  SYNCS.PHASECHK.TRANS64.TRYWAIT P0, [R52+URZ+0x110], R3 ;  /* 0x00011003340075a7 */ /* 0x0022a400080011ff */
[----:B--2---:R-:W-:Y:S05]  /*a870*/  @!P0 NANOSLEEP.SYNCS 0x989680 ;  /* 0x009896800000895d */ /* 0x004fea0003900000 */
[----:B------:R-:W2:Y:S02]  /*a880*/  @!P0 SYNCS.PHASECHK.TRANS64 P0, [R52+URZ+0x110], R3 ;  /* 0x00011003340085a7 */ /* 0x000ea400080010ff */
[----:B--2---:R-:W-:Y:S05]  /*a890*/  @!P0 BRA `(.L_x_110) ;  /* 0xfffffffc00f08947 */ /* 0x004fea000383ffff */
[----:B------:R-:W-:Y:S05]  /*a8a0*/  BRA `(.L_x_109) ;  /* 0xffffffbc00887947 */ /* 0x000fea000383ffff */
.L_x_118:
[----:B--2---:R2:W3:Y:S02]  /*a8b0*/  SYNCS.PHASECHK.TRANS64.TRYWAIT P0, [R0+URZ+0xa0], R2 ;  /* 0x0000a002000075a7 */ /* 0x0044e400080011ff */
[----:B---3--:R-:W-:Y:S05]  /*a8c0*/  @!P0 NANOSLEEP.SYNCS 0x989680 ;  /* 0x009896800000895d */ /* 0x008fea0003900000 */
[----:B------:R-:W3:Y:S02]  /*a8d0*/  @!P0 SYNCS.PHASECHK.TRANS64 P0, [R0+URZ+0xa0], R2 ;  /* 0x0000a002000085a7 */ /* 0x000ee400080010ff */
[----:B---3--:R-:W-:Y:S05]  /*a8e0*/  @!P0 BRA `(.L_x_118) ;  /* 0xfffffffc00f08947 */ /* 0x008fea000383ffff */
[----:B------:R-:W-:Y:S05]  /*a8f0*/  BRA `(.L_x_117) ;  /* 0xffffffc8007c7947 */ /* 0x000fea000383ffff */
.L_x_126:
[----:B--2---:R2:W3:Y:S02]  /*a900*/  SYNCS.PHASECHK.TRANS64.TRYWAIT P0, [R0+URZ+0xa0], R4 ;  /* 0x0000a004000075a7 */ /* 0x0044e400080011ff */
[----:B---3--:R-:W-:Y:S05]  /*a910*/  @!P0 NANOSLEEP.SYNCS 0x989680 ;  /* 0x009896800000895d */ /* 0x008fea0003900000 */
[----:B------:R-:W3:Y:S02]  /*a920*/  @!P0 SYNCS.PHASECHK.TRANS64 P0, [R0+URZ+0xa0], R4 ;  /* 0x0000a004000085a7 */ /* 0x000ee400080010ff */
[----:B---3--:R-:W-:Y:S05]  /*a930*/  @!P0 BRA `(.L_x_126) ;  /* 0xfffffffc00f08947 */ /* 0x008fea000383ffff */
[----:B------:R-:W-:Y:S05]  /*a940*/  BRA `(.L_x_125) ;  /* 0xffffffd400b87947 */ /* 0x000fea000383ffff */
.L_x_134:
[----:B--2---:R2:W3:Y:S02]  /*a950*/  SYNCS.PHASECHK.TRANS64.TRYWAIT P0, [R0+URZ+0xa0], R2 ;  /* 0x0000a002000075a7 */ /* 0x0044e400080011ff */
[----:B---3--:R-:W-:Y:S05]  /*a960*/  @!P0 NANOSLEEP.SYNCS 0x989680 ;  /* 0x009896800000895d */ /* 0x008fea0003900000 */
[----:B------:R-:W3:Y:S02]  /*a970*/  @!P0 SYNCS.PHASECHK.TRANS64 P0, [R0+URZ+0xa0], R2 ;  /* 0x0000a002000085a7 */ /* 0x000ee400080010ff */
[----:B---3--:R-:W-:Y:S05]  /*a980*/  @!P0 BRA `(.L_x_134) ;  /* 0xfffffffc00f08947 */ /* 0x008fea000383ffff */
[----:B------:R-:W-:Y:S05]  /*a990*/  BRA `(.L_x_133) ;  /* 0xffffffe400047947 */ /* 0x000fea000383ffff */
        .weak           $__internal_0_$__cuda_sm10x_tcgen05_guardrail_trap_col_being_dealloced_not_returned_by_alloc
        .type           $__internal_0_$__cuda_sm10x_tcgen05_guardrail_trap_col_being_dealloced_not_returned_by_alloc,@function
        .size           $__internal_0_$__cuda_sm10x_tcgen05_guardrail_trap_col_being_dealloced_not_returned_by_alloc,($__internal_1_$__cuda_sm10x_tcgen05_guardrail_trap_phase_invalid_during_alloc - $__internal_0_$__cuda_sm10x_tcgen05_guardrail_trap_col_being_dealloced_not_returned_by_alloc)
$__internal_0_$__cuda_sm10x_tcgen05_guardrail_trap_col_being_dealloced_not_returned_by_alloc:
[----:B------:R-:W-:Y:S05]  /*a9a0*/  BPT.TRAP 0x1 ;  /* 0x000000040000795c */ /* 0x000fea0000300000 */
[----:B------:R-:W-:-:S04]  /*a9b0*/  HFMA2 R3, -RZ, RZ, 0, 0 ;  /* 0x00000000ff037431 */ /* 0x000fc800000001ff */
[----:B------:R-:W-:Y:S05]  /*a9c0*/  RET.REL.NODEC R2 `(_ZN7cutlass13device_kernelINS_4gemm6kernel13GemmUniversalIN4cute5tupleIJiiiiEEENS1_10collective13CollectiveMmaINS1_35MainloopSm100TmaUmmaWarpSpecializedILi10ELi2ELi4ENS5_IJNS4_1CILi4EEENSA_ILi1EEESC_EEEEENS5_IJNSA_ILi64EEENSA_ILi256EEESF_EEEaNS5_IJlSC_lEEEaSI_NS4_8TiledMMAINS4_8MMA_AtomIJNS4_15SM100_MMA_S8_SSIaaiLi64ELi256ELNS4_4UMMA5MajorE0ELSN_0ELNSM_8SaturateE0EEEEEENS4_6LayoutINS5_IJSC_SC_SC_EEENS5_IJNSA_ILi0EEEST_ST_EEEEENS5_IJNS4_10UnderscoreESW_SW_EEEEENS4_13SM90_TMA_LOADENS4_14ComposedLayoutINS4_7SwizzleILi2ELi4ELi3EEENS4_18smem_ptr_flag_bitsILi8EEENSR_INS5_IJNSA_ILi8EEESF_EEENS5_IJSF_SC_EEEEEEEvNS4_8identityENS4_23SM90_TMA_LOAD_MULTICASTES19_vS1A_EENS_8epilogue10collective18CollectiveEpilogueINS1D_23Sm100TmaWarpSpecializedILi4ELi2ELi32ELb0ELb0EEEJSH_NS5_IJNSR_ISF_SC_EES1I_EEEaSI_aSI_NS1D_6fusion15FusionCallbacksIS1H_NS1K_17LinearCombinationIaiaiLNS_15FloatRoundStyleE2EEESH_S1J_JEEENS4_5SM1004TMEM4LOAD26SM100_TMEM_LOAD_16dp32b32xESZ_S19_NS4_39AutoVectorizingCopyWithAssumedAlignmentILi128EEENS4_14SM90_TMA_STOREES19_S1V_S1V_EEEvvEEEEvNT_6ParamsE) ;  /* 0xffffff54028c7950 */ /* 0x000fea0003c3ffff */
        .weak           $__internal_1_$__cuda_sm10x_tcgen05_guardrail_trap_phase_invalid_during_alloc
        .type           $__internal_1_$__cuda_sm10x_tcgen05_guardrail_trap_phase_invalid_during_alloc,@function
        .size           $__internal_1_$__cuda_sm10x_tcgen05_guardrail_trap_phase_invalid_during_alloc,($__internal_2_$__cuda_sm10x_tcgen05_guardrail_trap_unallocated_columns_being_dealloced - $__internal_1_$__cuda_sm10x_tcgen05_guardrail_trap_phase_invalid_during_alloc)
$__internal_1_$__cuda_sm10x_tcgen05_guardrail_trap_phase_invalid_during_alloc:
[----:B------:R-:W-:Y:S05]  /*a9d0*/  BPT.TRAP 0x1 ;  /* 0x000000040000795c */ /* 0x000fea0000300000 */
[----:B------:R-:W-:-:S04]  /*a9e0*/  MOV R5, 0x0 ;  /* 0x0000000000057802 */ /* 0x000fc80000000f00 */
[----:B------:R-:W-:Y:S05]  /*a9f0*/  RET.REL.NODEC R4 `(_ZN7cutlass13device_kernelINS_4gemm6kernel13GemmUniversalIN4cute5tupleIJiiiiEEENS1_10collective13CollectiveMmaINS1_35MainloopSm100TmaUmmaWarpSpecializedILi10ELi2ELi4ENS5_IJNS4_1CILi4EEENSA_ILi1EEESC_EEEEENS5_IJNSA_ILi64EEENSA_ILi256EEESF_EEEaNS5_IJlSC_lEEEaSI_NS4_8TiledMMAINS4_8MMA_AtomIJNS4_15SM100_MMA_S8_SSIaaiLi64ELi256ELNS4_4UMMA5MajorE0ELSN_0ELNSM_8SaturateE0EEEEEENS4_6LayoutINS5_IJSC_SC_SC_EEENS5_IJNSA_ILi0EEEST_ST_EEEEENS5_IJNS4_10UnderscoreESW_SW_EEEEENS4_13SM90_TMA_LOADENS4_14ComposedLayoutINS4_7SwizzleILi2ELi4ELi3EEENS4_18smem_ptr_flag_bitsILi8EEENSR_INS5_IJNSA_ILi8EEESF_EEENS5_IJSF_SC_EEEEEEEvNS4_8identityENS4_23SM90_TMA_LOAD_MULTICASTES19_vS1A_EENS_8epilogue10collective18CollectiveEpilogueINS1D_23Sm100TmaWarpSpecializedILi4ELi2ELi32ELb0ELb0EEEJSH_NS5_IJNSR_ISF_SC_EES1I_EEEaSI_aSI_NS1D_6fusion15FusionCallbacksIS1H_NS1K_17LinearCombinationIaiaiLNS_15FloatRoundStyleE2EEESH_S1J_JEEENS4_5SM1004TMEM4LOAD26SM100_TMEM_LOAD_16dp32b32xESZ_S19_NS4_39AutoVectorizingCopyWithAssumedAlignmentILi128EEENS4_14SM90_TMA_STOREES19_S1V_S1V_EEEvvEEEEvNT_6ParamsE) ;  /* 0xffffff5404807950 */ /* 0x000fea0003c3ffff */
        .weak           $__internal_2_$__cuda_sm10x_tcgen05_guardrail_trap_unallocated_columns_being_dealloced
        .type           $__internal_2_$__cuda_sm10x_tcgen05_guardrail_trap_unallocated_columns_being_dealloced,@function
        .size           $__internal_2_$__cuda_sm10x_tcgen05_guardrail_trap_unallocated_columns_being_dealloced,(.L_x_196 - $__internal_2_$__cuda_sm10x_tcgen05_guardrail_trap_unallocated_columns_being_dealloced)
$__internal_2_$__cuda_sm10x_tcgen05_guardrail_trap_unallocated_columns_being_dealloced:
[----:B------:R-:W-:Y:S05]  /*aa00*/  BPT.TRAP 0x1 ;  /* 0x000000040000795c */ /* 0x000fea0000300000 */
[----:B------:R-:W-:-:S04]  /*aa10*/  HFMA2 R3, -RZ, RZ, 0, 0 ;  /* 0x00000000ff037431 */ /* 0x000fc800000001ff */
[----:B------:R-:W-:Y:S05]  /*aa20*/  RET.REL.NODEC R2 `(_ZN7cutlass13device_kernelINS_4gemm6kernel13GemmUniversalIN4cute5tupleIJiiiiEEENS1_10collective13CollectiveMmaINS1_35MainloopSm100TmaUmmaWarpSpecializedILi10ELi2ELi4ENS5_IJNS4_1CILi4EEENSA_ILi1EEESC_EEEEENS5_IJNSA_ILi64EEENSA_ILi256EEESF_EEEaNS5_IJlSC_lEEEaSI_NS4_8TiledMMAINS4_8MMA_AtomIJNS4_15SM100_MMA_S8_SSIaaiLi64ELi256ELNS4_4UMMA5MajorE0ELSN_0ELNSM_8SaturateE0EEEEEENS4_6LayoutINS5_IJSC_SC_SC_EEENS5_IJNSA_ILi0EEEST_ST_EEEEENS5_IJNS4_10UnderscoreESW_SW_EEEEENS4_13SM90_TMA_LOADENS4_14ComposedLayoutINS4_7SwizzleILi2ELi4ELi3EEENS4_18smem_ptr_flag_bitsILi8EEENSR_INS5_IJNSA_ILi8EEESF_EEENS5_IJSF_SC_EEEEEEEvNS4_8identityENS4_23SM90_TMA_LOAD_MULTICASTES19_vS1A_EENS_8epilogue10collective18CollectiveEpilogueINS1D_23Sm100TmaWarpSpecializedILi4ELi2ELi32ELb0ELb0EEEJSH_NS5_IJNSR_ISF_SC_EES1I_EEEaSI_aSI_NS1D_6fusion15FusionCallbacksIS1H_NS1K_17LinearCombinationIaiaiLNS_15FloatRoundStyleE2EEESH_S1J_JEEENS4_5SM1004TMEM4LOAD26SM100_TMEM_LOAD_16dp32b32xESZ_S19_NS4_39AutoVectorizingCopyWithAssumedAlignmentILi128EEENS4_14SM90_TMA_STOREES19_S1V_S1V_EEEvvEEEEvNT_6ParamsE) ;  /* 0xffffff5402747950 */ /* 0x000fea0003c3ffff */
.L_x_195:
[----:B------:R-:W-:-:S00]  /*aa30*/  BRA `(.L_x_195) ;  /* 0xfffffffc00fc7947 */ /* 0x000fc0000383ffff */
[----:B------:R-:W-:-:S00]  /*aa40*/  NOP ;  /* 0x0000000000007918 */ /* 0x000fc00000000000 */
        /* <DEDUP_REMOVED lines=11> */
.L_x_196:


//--------------------- .nv.global.init           --------------------------
	.section	.nv.global.init,"aw",@progbits
.nv.global.init:
	.type		$str$27,@object
	.size		$str$27,($str$28 - $str$27)
$str$27:
        /*0000*/ 	.byte	0x28, 0x61, 0x64, 0x64, 0x72, 0x65, 0x73, 0x73, 0x20, 0x26, 0x20, 0x6d, 0x61, 0x73, 0x6b, 0x29
        /*0010*/ 	.byte	0x20, 0x3d, 0x3d, 0x20, 0x30, 0x00
	.type		$str$28,@object
	.size		$str$28,($str$26 - $str$28)
$str$28:
        /*0016*/ 	.byte	0x2f, 0x74, 0x6d, 0x70, 0x2f, 0x63, 0x75, 0x74, 0x6c, 0x61, 0x73, 0x73, 0x5f, 0x73, 0x77, 0x65
        /*0026*/ 	.byte	0x65, 0x70, 0x5f, 0x73, 0x72, 0x63, 0x2f, 0x69, 0x6e, 0x63, 0x6c, 0x75, 0x64, 0x65, 0x2f, 0x63
        /*0036*/ 	.byte	0x75, 0x74, 0x65, 0x2f, 0x70, 0x6f, 0x69, 0x6e, 0x74, 0x65, 0x72, 0x5f, 0x66, 0x6c, 0x61, 0x67
        /*0046*/ 	.byte	0x67, 0x65, 0x64, 0x2e, 0x68, 0x70, 0x70, 0x00
	.type		$str$26,@object
	.size		$str$26,($str$25 - $str$26)
$str$26:
        /*004e*/ 	.byte	0x2f, 0x74, 0x6d, 0x70, 0x2f, 0x63, 0x75, 0x74, 0x6c, 0x61, 0x73, 0x73, 0x5f, 0x73, 0x77, 0x65
        /*005e*/ 	.byte	0x65, 0x70, 0x5f, 0x73, 0x72, 0x63, 0x2f, 0x69, 0x6e, 0x63, 0x6c, 0x75, 0x64, 0x65, 0x2f, 0x63
        /*006e*/ 	.byte	0x75, 0x74, 0x65, 0x2f, 0x61, 0x74, 0x6f, 0x6d, 0x2f, 0x63, 0x6f, 0x70, 0x79, 0x5f, 0x74, 0x72
        /*007e*/ 	.byte	0x61, 0x69, 0x74, 0x73, 0x5f, 0x73, 0x6d, 0x31, 0x30, 0x30, 0x2e, 0x68, 0x70, 0x70, 0x00
	.type		$str$25,@object
	.size		$str$25,(__unnamed_1 - $str$25)
$str$25:
        /*008d*/ 	.byte	0x28, 0x28, 0x75, 0x69, 0x6e, 0x74, 0x33, 0x32, 0x5f, 0x74, 0x28, 0x74, 0x68, 0x72, 0x65, 0x61
        /*009d*/ 	.byte	0x64, 0x49, 0x64, 0x78, 0x2e, 0x78, 0x29, 0x20, 0x2f, 0x20, 0x33, 0x32, 0x29, 0x20, 0x25, 0x20
        /*00ad*/ 	.byte	0x34, 0x29, 0x20, 0x3d, 0x3d, 0x20, 0x28, 0x28, 0x28, 0x74, 0x6d, 0x65, 0x6d, 0x5f, 0x61, 0x64
        /*00bd*/ 	.byte	0x64, 0x72, 0x20, 0x3e, 0x3e, 0x20, 0x31, 0x36, 0x29, 0x20, 0x2f, 0x20, 0x33, 0x32, 0x29, 0x20
        /*00cd*/ 	.byte	0x25, 0x20, 0x34, 0x29, 0x00
	.type		__unnamed_1,@object
	.size		__unnamed_1,(__unnamed_2 - __unnamed_1)
__unnamed_1:
        /*00d2*/ 	.byte	0x61, 0x75, 0x74, 0x6f, 0x20, 0x63, 0x75, 0x74, 0x65, 0x3a, 0x3a, 0x61, 0x73, 0x5f, 0x70, 0x6f
        /* <DEDUP_REMOVED lines=24> */
        /*0262*/ 	.byte	0x00
	.type		__unnamed_2,@object
	.size		__unnamed_2,(__unnamed_3 - __unnamed_2)
__unnamed_2:
        /* <DEDUP_REMOVED lines=26> */
	.type		__unnamed_3,@object
	.size		__unnamed_3,(.L_3 - __unnamed_3)
__unnamed_3:
        /* <DEDUP_REMOVED lines=41> */
.L_3:


//--------------------- .nv.shared._ZN7cutlass13device_kernelINS_4gemm6kernel13GemmUniversalIN4cute5tupleIJiiiiEEENS1_10collective13CollectiveMmaINS1_35MainloopSm100TmaUmmaWarpSpecializedILi10ELi2ELi4ENS5_IJNS4_1CILi4EEENSA_ILi1EEESC_EEEEENS5_IJNSA_ILi64EEENSA_ILi256EEESF_EEEaNS5_IJlSC_lEEEaSI_NS4_8TiledMMAINS4_8MMA_AtomIJNS4_15SM100_MMA_S8_SSIaaiLi64ELi256ELNS4_4UMMA5MajorE0ELSN_0ELNSM_8SaturateE0EEEEEENS4_6LayoutINS5_IJSC_SC_SC_EEENS5_IJNSA_ILi0EEEST_ST_EEEEENS5_IJNS4_10UnderscoreESW_SW_EEEEENS4_13SM90_TMA_LOADENS4_14ComposedLayoutINS4_7SwizzleILi2ELi4ELi3EEENS4_18smem_ptr_flag_bitsILi8EEENSR_INS5_IJNSA_ILi8EEESF_EEENS5_IJSF_SC_EEEEEEEvNS4_8identityENS4_23SM90_TMA_LOAD_MULTICASTES19_vS1A_EENS_8epilogue10collective18CollectiveEpilogueINS1D_23Sm100TmaWarpSpecializedILi4ELi2ELi32ELb0ELb0EEEJSH_NS5_IJNSR_ISF_SC_EES1I_EEEaSI_aSI_NS1D_6fusion15FusionCallbacksIS1H_NS1K_17LinearCombinationIaiaiLNS_15FloatRoundStyleE2EEESH_S1J_JEEENS4_5SM1004TMEM4LOAD26SM100_TMEM_LOAD_16dp32b32xESZ_S19_NS4_39AutoVectorizingCopyWithAssumedAlignmentILi128EEENS4_14SM90_TMA_STOREES19_S1V_S1V_EEEvvEEEEvNT_6ParamsE --------------------------
	.section	.nv.shared._ZN7cutlass13device_kernelINS_4gemm6kernel13GemmUniversalIN4cute5tupleIJiiiiEEENS1_10collective13CollectiveMmaINS1_35MainloopSm100TmaUmmaWarpSpecializedILi10ELi2ELi4ENS5_IJNS4_1CILi4EEENSA_ILi1EEESC_EEEEENS5_IJNSA_ILi64EEENSA_ILi256EEESF_EEEaNS5_IJlSC_lEEEaSI_NS4_8TiledMMAINS4_8MMA_AtomIJNS4_15SM100_MMA_S8_SSIaaiLi64ELi256ELNS4_4UMMA5MajorE0ELSN_0ELNSM_8SaturateE0EEEEEENS4_6LayoutINS5_IJSC_SC_SC_EEENS5_IJNSA_ILi0EEEST_ST_EEEEENS5_IJNS4_10UnderscoreESW_SW_EEEEENS4_13SM90_TMA_LOADENS4_14ComposedLayoutINS4_7SwizzleILi2ELi4ELi3EEENS4_18smem_ptr_flag_bitsILi8EEENSR_INS5_IJNSA_ILi8EEESF_EEENS5_IJSF_SC_EEEEEEEvNS4_8identityENS4_23SM90_TMA_LOAD_MULTICASTES19_vS1A_EENS_8epilogue10collective18CollectiveEpilogueINS1D_23Sm100TmaWarpSpecializedILi4ELi2ELi32ELb0ELb0EEEJSH_NS5_IJNSR_ISF_SC_EES1I_EEEaSI_aSI_NS1D_6fusion15FusionCallbacksIS1H_NS1K_17LinearCombinationIaiaiLNS_15FloatRoundStyleE2EEESH_S1J_JEEENS4_5SM1004TMEM4LOAD26SM100_TMEM_LOAD_16dp32b32xESZ_S19_NS4_39AutoVectorizingCopyWithAssumedAlignmentILi128EEENS4_14SM90_TMA_STOREES19_S1V_S1V_EEEvvEEEEvNT_6ParamsE,"aw",@nobits
	.sectionflags	@""
	.align	16
	.zero		1024


//--------------------- .nv.shared.reserved.0     --------------------------
	.section	.nv.shared.reserved.0,"aw",@nobits
	.weak		__nv_reservedSMEM_offset_0_alias
	.size		__nv_reservedSMEM_offset_0_alias, 0, 64
	.other		__nv_reservedSMEM_offset_0_alias,@"STO_CUDA_RESERVED_SHARED STV_DEFAULT"
__nv_reservedSMEM_offset_0_alias:
	.zero		0
.nv.shared.reserved.0:
	.zero		64
	.weak		__nv_reservedSMEM_tcgen05_partition
	.type		__nv_reservedSMEM_tcgen05_partition,@object
	.size		__nv_reservedSMEM_tcgen05_partition,(.L_0 - __nv_reservedSMEM_tcgen05_partition)
__nv_reservedSMEM_tcgen05_partition:
	.zero		32
.L_0:


//--------------------- .nv.global                --------------------------
	.section	.nv.global,"aw",@nobits
.nv.global:
	.type		_ZN40_INTERNAL_659140c3_4_k_cu_1eb36809_273954cute1_E,@object
	.size		_ZN40_INTERNAL_659140c3_4_k_cu_1eb36809_273954cute1_E,(_ZN40_INTERNAL_659140c3_4_k_cu_1eb36809_273954cuda3std3__45__cpo6cbeginE - _ZN40_INTERNAL_659140c3_4_k_cu_1eb36809_273954cute1_E)
_ZN40_INTERNAL_659140c3_4_k_cu_1eb36809_273954cute1_E:
	.zero		1
	.type		_ZN40_INTERNAL_659140c3_4_k_cu_1eb36809_273954cuda3std3__45__cpo6cbeginE,@object
	.size		_ZN40_INTERNAL_659140c3_4_k_cu_1eb36809_273954cuda3std3__45__cpo6cbeginE,(_ZN40_INTERNAL_659140c3_4_k_cu_1eb36809_273954cuda3std3__48in_placeE - _ZN40_INTERNAL_659140c3_4_k_cu_1eb36809_273954cuda3std3__45__cpo6cbeginE)
_ZN40_INTERNAL_659140c3_4_k_cu_1eb36809_273954cuda3std3__45__cpo6cbeginE:
	.zero		1
	.type		_ZN40_INTERNAL_659140c3_4_k_cu_1eb36809_273954cuda3std3__48in_placeE,@object
	.size		_ZN40_INTERNAL_659140c3_4_k_cu_1eb36809_273954cuda3std3__48in_placeE,(_ZN40_INTERNAL_659140c3_4_k_cu_1eb36809_273954cuda3std6ranges3__45__cpo9iter_moveE - _ZN40_INTERNAL_659140c3_4_k_cu_1eb36809_273954cuda3std3__48in_placeE)
_ZN40_INTERNAL_659140c3_4_k_cu_1eb36809_273954cuda3std3__48in_placeE:
	.zero		1
	.type		_ZN40_INTERNAL_659140c3_4_k_cu_1eb36809_273954cuda3std6ranges3__45__cpo9iter_moveE,@object
	.size		_ZN40_INTERNAL_659140c3_4_k_cu_1eb36809_273954cuda3std6ranges3__45__cpo9iter_moveE,(_ZN40_INTERNAL_659140c3_4_k_cu_1eb36809_273954cuda3std3__45__cpo5beginE - _ZN40_INTERNAL_659140c3_4_k_cu_1eb36809_273954cuda3std6ranges3__45__cpo9iter_moveE)
_ZN40_INTERNAL_659140c3_4_k_cu_1eb36809_273954cuda3std6ranges3__45__cpo9iter_moveE:
	.zero		1
	.type		_ZN40_INTERNAL_659140c3_4_k_cu_1eb36809_273954cuda3std3__45__cpo5beginE,@object
	.size		_ZN40_INTERNAL_659140c3_4_k_cu_1eb36809_273954cuda3std3__45__cpo5beginE,(_ZN40_INTERNAL_659140c3_4_k_cu_1eb36809_273954cuda3std3__442_GLOBAL__N__659140c3_4_k_cu_1eb36809_273956ignoreE - _ZN40_INTERNAL_659140c3_4_k_cu_1eb36809_273954cuda3std3__45__cpo5beginE)
_ZN40_INTERNAL_659140c3_4_k_cu_1eb36809_273954cuda3std3__45__cpo5beginE:
	.zero		1
	.type		_ZN40_INTERNAL_659140c3_4_k_cu_1eb36809_273954cuda3std3__442_GLOBAL__N__659140c3_4_k_cu_1eb36809_273956ignoreE,@object
	.size		_ZN40_INTERNAL_659140c3_4_k_cu_1eb36809_273954cuda3std3__442_GLOBAL__N__659140c3_4_k_cu_1eb36809_273956ignoreE,(_ZN40_INTERNAL_659140c3_4_k_cu_1eb36809_273954cute7productE - _ZN40_INTERNAL_659140c3_4_k_cu_1eb36809_273954cuda3std3__442_GLOBAL__N__659140c3_4_k_cu_1eb36809_273956ignoreE)
_ZN40_INTERNAL_659140c3_4_k_cu_1eb36809_273954cuda3std3__442_GLOBAL__N__659140c3_4_k_cu_1eb36809_273956ignoreE:
	.zero		1
	.type		_ZN40_INTERNAL_659140c3_4_k_cu_1eb36809_273954cute7productE,@object
	.size		_ZN40_INTERNAL_659140c3_4_k_cu_1eb36809_273954cute7productE,(_ZN40_INTERNAL_659140c3_4_k_cu_1eb36809_273954cuda3std3__45__cpo3endE - _ZN40_INTERNAL_659140c3_4_k_cu_1eb36809_273954cute7productE)
_ZN40_INTERNAL_659140c3_4_k_cu_1eb36809_273954cute7productE:
	.zero		1
	.type		_ZN40_INTERNAL_659140c3_4_k_cu_1eb36809_273954cuda3std3__45__cpo3endE,@object
	.size		_ZN40_INTERNAL_659140c3_4_k_cu_1eb36809_273954cuda3std3__45__cpo3endE,(_ZN40_INTERNAL_659140c3_4_k_cu_1eb36809_273954cuda3std3__419piecewise_constructE - _ZN40_INTERNAL_659140c3_4_k_cu_1eb36809_273954cuda3std3__45__cpo3endE)
_ZN40_INTERNAL_659140c3_4_k_cu_1eb36809_273954cuda3std3__45__cpo3endE:
	.zero		1
	.type		_ZN40_INTERNAL_659140c3_4_k_cu_1eb36809_273954cuda3std3__419piecewise_constructE,@object
	.size		_ZN40_INTERNAL_659140c3_4_k_cu_1eb36809_273954cuda3std3__419piecewise_constructE,(_ZN40_INTERNAL_659140c3_4_k_cu_1eb36809_273954cuda3std3__45__cpo4cendE - _ZN40_INTERNAL_659140c3_4_k_cu_1eb36809_273954cuda3std3__419piecewise_constructE)
_ZN40_INTERNAL_659140c3_4_k_cu_1eb36809_273954cuda3std3__419piecewise_constructE:
	.zero		1
	.type		_ZN40_INTERNAL_659140c3_4_k_cu_1eb36809_273954cuda3std3__45__cpo4cendE,@object
	.size		_ZN40_INTERNAL_659140c3_4_k_cu_1eb36809_273954cuda3std3__45__cpo4cendE,(_ZN40_INTERNAL_659140c3_4_k_cu_1eb36809_273954cuda3std6ranges3__45__cpo4swapE - _ZN40_INTERNAL_659140c3_4_k_cu_1eb36809_273954cuda3std3__45__cpo4cendE)
_ZN40_INTERNAL_659140c3_4_k_cu_1eb36809_273954cuda3std3__45__cpo4cendE:
	.zero		1
	.type		_ZN40_INTERNAL_659140c3_4_k_cu_1eb36809_273954cuda3std6ranges3__45__cpo4swapE,@object
	.size		_ZN40_INTERNAL_659140c3_4_k_cu_1eb36809_273954cuda3std6ranges3__45__cpo4swapE,(.L_11 - _ZN40_INTERNAL_659140c3_4_k_cu_1eb36809_273954cuda3std6ranges3__45__cpo4swapE)
_ZN40_INTERNAL_659140c3_4_k_cu_1eb36809_273954cuda3std6ranges3__45__cpo4swapE:
	.zero		1
.L_11:


//--------------------- .nv.constant0._ZN7cutlass13device_kernelINS_4gemm6kernel13GemmUniversalIN4cute5tupleIJiiiiEEENS1_10collective13CollectiveMmaINS1_35MainloopSm100TmaUmmaWarpSpecializedILi10ELi2ELi4ENS5_IJNS4_1CILi4EEENSA_ILi1EEESC_EEEEENS5_IJNSA_ILi64EEENSA_ILi256EEESF_EEEaNS5_IJlSC_lEEEaSI_NS4_8TiledMMAINS4_8MMA_AtomIJNS4_15SM100_MMA_S8_SSIaaiLi64ELi256ELNS4_4UMMA5MajorE0ELSN_0ELNSM_8SaturateE0EEEEEENS4_6LayoutINS5_IJSC_SC_SC_EEENS5_IJNSA_ILi0EEEST_ST_EEEEENS5_IJNS4_10UnderscoreESW_SW_EEEEENS4_13SM90_TMA_LOADENS4_14ComposedLayoutINS4_7SwizzleILi2ELi4ELi3EEENS4_18smem_ptr_flag_bitsILi8EEENSR_INS5_IJNSA_ILi8EEESF_EEENS5_IJSF_SC_EEEEEEEvNS4_8identityENS4_23SM90_TMA_LOAD_MULTICASTES19_vS1A_EENS_8epilogue10collective18CollectiveEpilogueINS1D_23Sm100TmaWarpSpecializedILi4ELi2ELi32ELb0ELb0EEEJSH_NS5_IJNSR_ISF_SC_EES1I_EEEaSI_aSI_NS1D_6fusion15FusionCallbacksIS1H_NS1K_17LinearCombinationIaiaiLNS_15FloatRoundStyleE2EEESH_S1J_JEEENS4_5SM1004TMEM4LOAD26SM100_TMEM_LOAD_16dp32b32xESZ_S19_NS4_39AutoVectorizingCopyWithAssumedAlignmentILi128EEENS4_14SM90_TMA_STOREES19_S1V_S1V_EEEvvEEEEvNT_6ParamsE --------------------------
	.section	.nv.constant0._ZN7cutlass13device_kernelINS_4gemm6kernel13GemmUniversalIN4cute5tupleIJiiiiEEENS1_10collective13CollectiveMmaINS1_35MainloopSm100TmaUmmaWarpSpecializedILi10ELi2ELi4ENS5_IJNS4_1CILi4EEENSA_ILi1EEESC_EEEEENS5_IJNSA_ILi64EEENSA_ILi256EEESF_EEEaNS5_IJlSC_lEEEaSI_NS4_8TiledMMAINS4_8MMA_AtomIJNS4_15SM100_MMA_S8_SSIaaiLi64ELi256ELNS4_4UMMA5MajorE0ELSN_0ELNSM_8SaturateE0EEEEEENS4_6LayoutINS5_IJSC_SC_SC_EEENS5_IJNSA_ILi0EEEST_ST_EEEEENS5_IJNS4_10UnderscoreESW_SW_EEEEENS4_13SM90_TMA_LOADENS4_14ComposedLayoutINS4_7SwizzleILi2ELi4ELi3EEENS4_18smem_ptr_flag_bitsILi8EEENSR_INS5_IJNSA_ILi8EEESF_EEENS5_IJSF_SC_EEEEEEEvNS4_8identityENS4_23SM90_TMA_LOAD_MULTICASTES19_vS1A_EENS_8epilogue10collective18CollectiveEpilogueINS1D_23Sm100TmaWarpSpecializedILi4ELi2ELi32ELb0ELb0EEEJSH_NS5_IJNSR_ISF_SC_EES1I_EEEaSI_aSI_NS1D_6fusion15FusionCallbacksIS1H_NS1K_17LinearCombinationIaiaiLNS_15FloatRoundStyleE2EEESH_S1J_JEEENS4_5SM1004TMEM4LOAD26SM100_TMEM_LOAD_16dp32b32xESZ_S19_NS4_39AutoVectorizingCopyWithAssumedAlignmentILi128EEENS4_14SM90_TMA_STOREES19_S1V_S1V_EEEvvEEEEvNT_6ParamsE,"a",@progbits
	.sectionflags	@""
	.align	4
.nv.constant0._ZN7cutlass13device_kernelINS_4gemm6kernel13GemmUniversalIN4cute5tupleIJiiiiEEENS1_10collective13CollectiveMmaINS1_35MainloopSm100TmaUmmaWarpSpecializedILi10ELi2ELi4ENS5_IJNS4_1CILi4EEENSA_ILi1EEESC_EEEEENS5_IJNSA_ILi64EEENSA_ILi256EEESF_EEEaNS5_IJlSC_lEEEaSI_NS4_8TiledMMAINS4_8MMA_AtomIJNS4_15SM100_MMA_S8_SSIaaiLi64ELi256ELNS4_4UMMA5MajorE0ELSN_0ELNSM_8SaturateE0EEEEEENS4_6LayoutINS5_IJSC_SC_SC_EEENS5_IJNSA_ILi0EEEST_ST_EEEEENS5_IJNS4_10UnderscoreESW_SW_EEEEENS4_13SM90_TMA_LOADENS4_14ComposedLayoutINS4_7SwizzleILi2ELi4ELi3EEENS4_18smem_ptr_flag_bitsILi8EEENSR_INS5_IJNSA_ILi8EEESF_EEENS5_IJSF_SC_EEEEEEEvNS4_8identityENS4_23SM90_TMA_LOAD_MULTICASTES19_vS1A_EENS_8epilogue10collective18CollectiveEpilogueINS1D_23Sm100TmaWarpSpecializedILi4ELi2ELi32ELb0ELb0EEEJSH_NS5_IJNSR_ISF_SC_EES1I_EEEaSI_aSI_NS1D_6fusion15FusionCallbacksIS1H_NS1K_17LinearCombinationIaiaiLNS_15FloatRoundStyleE2EEESH_S1J_JEEENS4_5SM1004TMEM4LOAD26SM100_TMEM_LOAD_16dp32b32xESZ_S19_NS4_39AutoVectorizingCopyWithAssumedAlignmentILi128EEENS4_14SM90_TMA_STOREES19_S1V_S1V_EEEvvEEEEvNT_6ParamsE:
	.zero		2944


//--------------------- SYMBOLS --------------------------

	.type		.nv.reservedSmem.offset0,@object
	.size		.nv.reservedSmem.offset0,0x4
	.type		.nv.reservedSmem.cap,@object
	.size		.nv.reservedSmem.cap,0x4
	.type		__assertfail,@function
